//
// Generated by NVIDIA NVVM Compiler
//
// Compiler Build ID: CL-36424714
// Cuda compilation tools, release 13.0, V13.0.88
// Based on NVVM 20.0.0
//

.version 9.0
.target sm_100
.address_size 64

	// .globl	_Z7sum_gpuPiS_ii
.global .attribute(.managed) .align 4 .b8 source[4000000];
.global .attribute(.managed) .align 4 .b8 result_gpu[160];
.global .attribute(.managed) .align 4 .b8 result_block[5120];
// _ZZ7sum_gpuPiS_iiE12share_memory has been demoted

.visible .entry _Z7sum_gpuPiS_ii(
	.param .u64 .ptr .align 1 _Z7sum_gpuPiS_ii_param_0,
	.param .u64 .ptr .align 1 _Z7sum_gpuPiS_ii_param_1,
	.param .u32 _Z7sum_gpuPiS_ii_param_2,
	.param .u32 _Z7sum_gpuPiS_ii_param_3
)
{
	.local .align 16 .b8 	__local_depot0[160];
	.reg .b64 	%SP;
	.reg .b64 	%SPL;
	.reg .pred 	%p<70>;
	.reg .b32 	%r<298>;
	.reg .b64 	%rd<78>;
	// demoted variable
	.shared .align 4 .b8 _ZZ7sum_gpuPiS_iiE12share_memory[40960];
	mov.u64 	%SPL, __local_depot0;
	ld.param.u64 	%rd10, [_Z7sum_gpuPiS_ii_param_0];
	ld.param.u64 	%rd11, [_Z7sum_gpuPiS_ii_param_1];
	ld.param.u32 	%r95, [_Z7sum_gpuPiS_ii_param_2];
	ld.param.u32 	%r96, [_Z7sum_gpuPiS_ii_param_3];
	cvta.to.global.u64 	%rd1, %rd10;
	cvta.to.global.u64 	%rd2, %rd11;
	add.u64 	%rd3, %SPL, 0;
	setp.lt.s32 	%p2, %r96, 1;
	@%p2 bra 	$L__BB0_13;
	add.s32 	%r98, %r96, -1;
	and.b32  	%r1, %r96, 15;
	setp.lt.u32 	%p3, %r98, 15;
	mov.b32 	%r269, 0;
	@%p3 bra 	$L__BB0_4;
	and.b32  	%r269, %r96, 2147483632;
	mov.b32 	%r267, 0;
$L__BB0_3:
	.pragma "nounroll";
	mul.wide.u32 	%rd13, %r267, 4;
	add.s64 	%rd14, %rd3, %rd13;
	mov.b32 	%r100, -2147483648;
	st.local.v4.u32 	[%rd14], {%r100, %r100, %r100, %r100};
	st.local.v4.u32 	[%rd14+16], {%r100, %r100, %r100, %r100};
	st.local.v4.u32 	[%rd14+32], {%r100, %r100, %r100, %r100};
	st.local.v4.u32 	[%rd14+48], {%r100, %r100, %r100, %r100};
	add.s32 	%r267, %r267, 16;
	setp.ne.s32 	%p4, %r267, %r269;
	@%p4 bra 	$L__BB0_3;
$L__BB0_4:
	setp.eq.s32 	%p5, %r1, 0;
	@%p5 bra 	$L__BB0_13;
	and.b32  	%r6, %r96, 7;
	setp.lt.u32 	%p6, %r1, 8;
	@%p6 bra 	$L__BB0_7;
	mul.wide.u32 	%rd15, %r269, 4;
	add.s64 	%rd16, %rd3, %rd15;
	mov.b32 	%r101, -2147483648;
	st.local.u32 	[%rd16], %r101;
	st.local.u32 	[%rd16+4], %r101;
	st.local.u32 	[%rd16+8], %r101;
	st.local.u32 	[%rd16+12], %r101;
	st.local.u32 	[%rd16+16], %r101;
	st.local.u32 	[%rd16+20], %r101;
	st.local.u32 	[%rd16+24], %r101;
	st.local.u32 	[%rd16+28], %r101;
	add.s32 	%r269, %r269, 8;
$L__BB0_7:
	setp.eq.s32 	%p7, %r6, 0;
	@%p7 bra 	$L__BB0_13;
	and.b32  	%r9, %r96, 3;
	setp.lt.u32 	%p8, %r6, 4;
	@%p8 bra 	$L__BB0_10;
	mul.wide.u32 	%rd17, %r269, 4;
	add.s64 	%rd18, %rd3, %rd17;
	mov.b32 	%r102, -2147483648;
	st.local.u32 	[%rd18], %r102;
	st.local.u32 	[%rd18+4], %r102;
	st.local.u32 	[%rd18+8], %r102;
	st.local.u32 	[%rd18+12], %r102;
	add.s32 	%r269, %r269, 4;
$L__BB0_10:
	setp.eq.s32 	%p9, %r9, 0;
	@%p9 bra 	$L__BB0_13;
	mov.b32 	%r272, 0;
$L__BB0_12:
	.pragma "nounroll";
	mul.wide.u32 	%rd19, %r269, 4;
	add.s64 	%rd20, %rd3, %rd19;
	mov.b32 	%r104, -2147483648;
	st.local.u32 	[%rd20], %r104;
	add.s32 	%r269, %r269, 1;
	add.s32 	%r272, %r272, 1;
	setp.ne.s32 	%p10, %r272, %r9;
	@%p10 bra 	$L__BB0_12;
$L__BB0_13:
	mov.u32 	%r16, %ctaid.x;
	mov.u32 	%r17, %ntid.x;
	mul.lo.s32 	%r18, %r16, %r17;
	mov.u32 	%r19, %tid.x;
	add.s32 	%r273, %r18, %r19;
	setp.ge.s32 	%p11, %r273, %r95;
	mul.wide.s32 	%rd21, %r96, 4;
	add.s64 	%rd4, %rd3, %rd21;
	@%p11 bra 	$L__BB0_31;
	setp.lt.s32 	%p12, %r96, 2;
	mov.u32 	%r105, %nctaid.x;
	mul.lo.s32 	%r21, %r17, %r105;
	@%p12 bra 	$L__BB0_25;
	add.s32 	%r22, %r96, -2;
$L__BB0_16:
	mul.wide.s32 	%rd26, %r273, 4;
	add.s64 	%rd27, %rd1, %rd26;
	ld.global.u32 	%r24, [%rd27];
	mov.b32 	%r274, 0;
$L__BB0_17:
	mul.wide.u32 	%rd28, %r274, 4;
	add.s64 	%rd29, %rd3, %rd28;
	ld.local.u32 	%r109, [%rd29];
	setp.eq.s32 	%p19, %r109, %r24;
	@%p19 bra 	$L__BB0_22;
	add.s32 	%r274, %r274, 1;
	setp.eq.s32 	%p20, %r274, %r96;
	@%p20 bra 	$L__BB0_19;
	bra.uni 	$L__BB0_17;
$L__BB0_19:
	ld.local.u32 	%r110, [%rd4+-4];
	setp.gt.s32 	%p21, %r110, %r24;
	mov.u32 	%r275, %r22;
	@%p21 bra 	$L__BB0_22;
$L__BB0_20:
	mul.wide.u32 	%rd30, %r275, 4;
	add.s64 	%rd5, %rd3, %rd30;
	ld.local.u32 	%r28, [%rd5];
	setp.gt.s32 	%p22, %r24, %r28;
	@%p22 bra 	$L__BB0_23;
	st.local.u32 	[%rd5+4], %r24;
$L__BB0_22:
	add.s32 	%r273, %r273, %r21;
	setp.lt.s32 	%p24, %r273, %r95;
	@%p24 bra 	$L__BB0_16;
	bra.uni 	$L__BB0_31;
$L__BB0_23:
	st.local.u32 	[%rd5+4], %r28;
	add.s32 	%r29, %r275, -1;
	setp.gt.s32 	%p23, %r275, 0;
	mov.u32 	%r275, %r29;
	@%p23 bra 	$L__BB0_20;
	st.local.u32 	[%rd3], %r24;
	bra.uni 	$L__BB0_22;
$L__BB0_25:
	setp.gt.s32 	%p13, %r96, 0;
	@%p13 bra 	$L__BB0_26;
	bra.uni 	$L__BB0_49;
$L__BB0_26:
	ld.local.u32 	%r276, [%rd3];
$L__BB0_27:
	mul.wide.s32 	%rd24, %r273, 4;
	add.s64 	%rd25, %rd1, %rd24;
	ld.global.u32 	%r34, [%rd25];
	setp.eq.s32 	%p16, %r276, %r34;
	@%p16 bra 	$L__BB0_30;
	ld.local.u32 	%r107, [%rd4+-4];
	setp.gt.s32 	%p17, %r107, %r34;
	@%p17 bra 	$L__BB0_30;
	st.local.u32 	[%rd3], %r34;
	mov.u32 	%r276, %r34;
$L__BB0_30:
	add.s32 	%r273, %r273, %r21;
	setp.lt.s32 	%p18, %r273, %r95;
	@%p18 bra 	$L__BB0_27;
$L__BB0_31:
	setp.lt.s32 	%p25, %r96, 1;
	@%p25 bra 	$L__BB0_44;
	mul.lo.s32 	%r37, %r96, %r19;
	add.s32 	%r112, %r96, -1;
	and.b32  	%r38, %r96, 15;
	setp.lt.u32 	%p26, %r112, 15;
	mov.b32 	%r281, 0;
	@%p26 bra 	$L__BB0_35;
	and.b32  	%r281, %r96, 2147483632;
	mov.b32 	%r280, 0;
$L__BB0_34:
	.pragma "nounroll";
	mul.wide.u32 	%rd31, %r280, 4;
	add.s64 	%rd32, %rd3, %rd31;
	ld.local.v4.u32 	{%r114, %r115, %r116, %r117}, [%rd32];
	add.s32 	%r118, %r280, %r37;
	shl.b32 	%r119, %r118, 2;
	mov.u32 	%r120, _ZZ7sum_gpuPiS_iiE12share_memory;
	add.s32 	%r121, %r120, %r119;
	st.shared.u32 	[%r121], %r114;
	st.shared.u32 	[%r121+4], %r115;
	st.shared.u32 	[%r121+8], %r116;
	st.shared.u32 	[%r121+12], %r117;
	ld.local.v4.u32 	{%r122, %r123, %r124, %r125}, [%rd32+16];
	st.shared.u32 	[%r121+16], %r122;
	st.shared.u32 	[%r121+20], %r123;
	st.shared.u32 	[%r121+24], %r124;
	st.shared.u32 	[%r121+28], %r125;
	ld.local.v4.u32 	{%r126, %r127, %r128, %r129}, [%rd32+32];
	st.shared.u32 	[%r121+32], %r126;
	st.shared.u32 	[%r121+36], %r127;
	st.shared.u32 	[%r121+40], %r128;
	st.shared.u32 	[%r121+44], %r129;
	ld.local.v4.u32 	{%r130, %r131, %r132, %r133}, [%rd32+48];
	st.shared.u32 	[%r121+48], %r130;
	st.shared.u32 	[%r121+52], %r131;
	st.shared.u32 	[%r121+56], %r132;
	st.shared.u32 	[%r121+60], %r133;
	add.s32 	%r280, %r280, 16;
	setp.ne.s32 	%p27, %r280, %r281;
	@%p27 bra 	$L__BB0_34;
$L__BB0_35:
	setp.eq.s32 	%p28, %r38, 0;
	@%p28 bra 	$L__BB0_44;
	and.b32  	%r46, %r96, 7;
	setp.lt.u32 	%p29, %r38, 8;
	@%p29 bra 	$L__BB0_38;
	mul.wide.u32 	%rd33, %r281, 4;
	add.s64 	%rd34, %rd3, %rd33;
	ld.local.u32 	%r134, [%rd34];
	add.s32 	%r135, %r281, %r37;
	shl.b32 	%r136, %r135, 2;
	mov.u32 	%r137, _ZZ7sum_gpuPiS_iiE12share_memory;
	add.s32 	%r138, %r137, %r136;
	st.shared.u32 	[%r138], %r134;
	ld.local.u32 	%r139, [%rd34+4];
	st.shared.u32 	[%r138+4], %r139;
	ld.local.u32 	%r140, [%rd34+8];
	st.shared.u32 	[%r138+8], %r140;
	ld.local.u32 	%r141, [%rd34+12];
	st.shared.u32 	[%r138+12], %r141;
	ld.local.u32 	%r142, [%rd34+16];
	st.shared.u32 	[%r138+16], %r142;
	ld.local.u32 	%r143, [%rd34+20];
	st.shared.u32 	[%r138+20], %r143;
	ld.local.u32 	%r144, [%rd34+24];
	st.shared.u32 	[%r138+24], %r144;
	ld.local.u32 	%r145, [%rd34+28];
	st.shared.u32 	[%r138+28], %r145;
	add.s32 	%r281, %r281, 8;
$L__BB0_38:
	setp.eq.s32 	%p30, %r46, 0;
	@%p30 bra 	$L__BB0_44;
	and.b32  	%r49, %r96, 3;
	setp.lt.u32 	%p31, %r46, 4;
	@%p31 bra 	$L__BB0_41;
	mul.wide.u32 	%rd35, %r281, 4;
	add.s64 	%rd36, %rd3, %rd35;
	ld.local.u32 	%r146, [%rd36];
	add.s32 	%r147, %r281, %r37;
	shl.b32 	%r148, %r147, 2;
	mov.u32 	%r149, _ZZ7sum_gpuPiS_iiE12share_memory;
	add.s32 	%r150, %r149, %r148;
	st.shared.u32 	[%r150], %r146;
	ld.local.u32 	%r151, [%rd36+4];
	st.shared.u32 	[%r150+4], %r151;
	ld.local.u32 	%r152, [%rd36+8];
	st.shared.u32 	[%r150+8], %r152;
	ld.local.u32 	%r153, [%rd36+12];
	st.shared.u32 	[%r150+12], %r153;
	add.s32 	%r281, %r281, 4;
$L__BB0_41:
	setp.eq.s32 	%p32, %r49, 0;
	@%p32 bra 	$L__BB0_44;
	mov.b32 	%r285, 0;
	mov.u32 	%r158, _ZZ7sum_gpuPiS_iiE12share_memory;
$L__BB0_43:
	.pragma "nounroll";
	mul.wide.u32 	%rd37, %r281, 4;
	add.s64 	%rd38, %rd3, %rd37;
	ld.local.u32 	%r155, [%rd38];
	add.s32 	%r156, %r281, %r37;
	shl.b32 	%r157, %r156, 2;
	add.s32 	%r159, %r158, %r157;
	st.shared.u32 	[%r159], %r155;
	add.s32 	%r281, %r281, 1;
	add.s32 	%r285, %r285, 1;
	setp.ne.s32 	%p33, %r285, %r49;
	@%p33 bra 	$L__BB0_43;
$L__BB0_44:
	bar.sync 	0;
	add.s32 	%r56, %r96, -1;
	add.s32 	%r57, %r96, -2;
	mul.lo.s32 	%r58, %r96, %r19;
	and.b32  	%r59, %r96, 15;
	add.s32 	%r60, %r59, -1;
	and.b32  	%r61, %r96, 7;
	add.s32 	%r62, %r61, -1;
	and.b32  	%r63, %r96, 2147483632;
	and.b32  	%r64, %r96, 3;
	neg.s32 	%r65, %r96;
	mov.b32 	%r286, 128;
$L__BB0_45:
	mov.u32 	%r66, %r286;
	setp.gt.s32 	%p34, %r96, 0;
	setp.lt.u32 	%p35, %r19, %r66;
	and.pred  	%p1, %p35, %p34;
	not.pred 	%p36, %p1;
	@%p36 bra 	$L__BB0_63;
	setp.eq.s32 	%p37, %r96, 1;
	add.s32 	%r161, %r66, %r19;
	mul.lo.s32 	%r67, %r161, %r96;
	@%p37 bra 	$L__BB0_52;
	mov.b32 	%r287, 0;
$L__BB0_48:
	add.s32 	%r163, %r287, %r67;
	shl.b32 	%r164, %r163, 2;
	mov.u32 	%r165, _ZZ7sum_gpuPiS_iiE12share_memory;
	add.s32 	%r166, %r165, %r164;
	ld.shared.u32 	%r70, [%r166];
	mov.u64 	%rd77, %rd3;
	mov.u32 	%r288, %r65;
	bra.uni 	$L__BB0_56;
$L__BB0_49:
	mul.wide.s32 	%rd22, %r273, 4;
	add.s64 	%rd23, %rd1, %rd22;
	ld.global.u32 	%r41, [%rd23];
	ld.local.u32 	%r106, [%rd4+-4];
	setp.gt.s32 	%p14, %r106, %r41;
	@%p14 bra 	$L__BB0_51;
	st.local.u32 	[%rd3], %r41;
$L__BB0_51:
	add.s32 	%r273, %r273, %r21;
	setp.lt.s32 	%p15, %r273, %r95;
	@%p15 bra 	$L__BB0_49;
	bra.uni 	$L__BB0_31;
$L__BB0_52:
	shl.b32 	%r169, %r67, 2;
	mov.u32 	%r170, _ZZ7sum_gpuPiS_iiE12share_memory;
	add.s32 	%r171, %r170, %r169;
	ld.shared.u32 	%r68, [%r171];
	ld.local.u32 	%r172, [%rd3];
	setp.eq.s32 	%p44, %r172, %r68;
	@%p44 bra 	$L__BB0_63;
	ld.local.u32 	%r173, [%rd4+-4];
	setp.gt.s32 	%p45, %r173, %r68;
	@%p45 bra 	$L__BB0_63;
	st.local.u32 	[%rd3], %r68;
	bra.uni 	$L__BB0_63;
$L__BB0_55:
	add.s32 	%r288, %r288, 1;
	setp.eq.s32 	%p39, %r288, 0;
	add.s64 	%rd77, %rd77, 4;
	@%p39 bra 	$L__BB0_57;
$L__BB0_56:
	ld.local.u32 	%r167, [%rd77];
	setp.eq.s32 	%p38, %r167, %r70;
	@%p38 bra 	$L__BB0_62;
	bra.uni 	$L__BB0_55;
$L__BB0_57:
	ld.local.u32 	%r168, [%rd4+-4];
	setp.gt.s32 	%p40, %r168, %r70;
	@%p40 bra 	$L__BB0_62;
	mov.u32 	%r289, %r57;
$L__BB0_59:
	mul.wide.u32 	%rd39, %r289, 4;
	add.s64 	%rd8, %rd3, %rd39;
	ld.local.u32 	%r74, [%rd8];
	setp.le.s32 	%p41, %r70, %r74;
	@%p41 bra 	$L__BB0_91;
	st.local.u32 	[%rd8+4], %r74;
	add.s32 	%r75, %r289, -1;
	setp.gt.s32 	%p42, %r289, 0;
	mov.u32 	%r289, %r75;
	@%p42 bra 	$L__BB0_59;
	st.local.u32 	[%rd3], %r70;
$L__BB0_62:
	add.s32 	%r287, %r287, 1;
	setp.ne.s32 	%p43, %r287, %r96;
	@%p43 bra 	$L__BB0_48;
$L__BB0_63:
	bar.sync 	0;
	@%p36 bra 	$L__BB0_77;
	setp.lt.u32 	%p47, %r56, 15;
	mov.b32 	%r292, 0;
	@%p47 bra 	$L__BB0_67;
	mov.b32 	%r290, 0;
$L__BB0_66:
	.pragma "nounroll";
	mul.wide.u32 	%rd40, %r290, 4;
	add.s64 	%rd41, %rd3, %rd40;
	ld.local.v4.u32 	{%r176, %r177, %r178, %r179}, [%rd41];
	add.s32 	%r180, %r290, %r58;
	shl.b32 	%r181, %r180, 2;
	mov.u32 	%r182, _ZZ7sum_gpuPiS_iiE12share_memory;
	add.s32 	%r183, %r182, %r181;
	st.shared.u32 	[%r183], %r176;
	st.shared.u32 	[%r183+4], %r177;
	st.shared.u32 	[%r183+8], %r178;
	st.shared.u32 	[%r183+12], %r179;
	ld.local.v4.u32 	{%r184, %r185, %r186, %r187}, [%rd41+16];
	st.shared.u32 	[%r183+16], %r184;
	st.shared.u32 	[%r183+20], %r185;
	st.shared.u32 	[%r183+24], %r186;
	st.shared.u32 	[%r183+28], %r187;
	ld.local.v4.u32 	{%r188, %r189, %r190, %r191}, [%rd41+32];
	st.shared.u32 	[%r183+32], %r188;
	st.shared.u32 	[%r183+36], %r189;
	st.shared.u32 	[%r183+40], %r190;
	st.shared.u32 	[%r183+44], %r191;
	ld.local.v4.u32 	{%r192, %r193, %r194, %r195}, [%rd41+48];
	st.shared.u32 	[%r183+48], %r192;
	st.shared.u32 	[%r183+52], %r193;
	st.shared.u32 	[%r183+56], %r194;
	st.shared.u32 	[%r183+60], %r195;
	add.s32 	%r290, %r290, 16;
	setp.ne.s32 	%p48, %r290, %r63;
	mov.u32 	%r292, %r63;
	@%p48 bra 	$L__BB0_66;
$L__BB0_67:
	setp.eq.s32 	%p49, %r59, 0;
	@%p49 bra 	$L__BB0_77;
	setp.lt.u32 	%p50, %r60, 7;
	@%p50 bra 	$L__BB0_70;
	mul.wide.u32 	%rd42, %r292, 4;
	add.s64 	%rd43, %rd3, %rd42;
	ld.local.u32 	%r196, [%rd43];
	add.s32 	%r197, %r292, %r58;
	shl.b32 	%r198, %r197, 2;
	mov.u32 	%r199, _ZZ7sum_gpuPiS_iiE12share_memory;
	add.s32 	%r200, %r199, %r198;
	st.shared.u32 	[%r200], %r196;
	ld.local.u32 	%r201, [%rd43+4];
	st.shared.u32 	[%r200+4], %r201;
	ld.local.u32 	%r202, [%rd43+8];
	st.shared.u32 	[%r200+8], %r202;
	ld.local.u32 	%r203, [%rd43+12];
	st.shared.u32 	[%r200+12], %r203;
	ld.local.u32 	%r204, [%rd43+16];
	st.shared.u32 	[%r200+16], %r204;
	ld.local.u32 	%r205, [%rd43+20];
	st.shared.u32 	[%r200+20], %r205;
	ld.local.u32 	%r206, [%rd43+24];
	st.shared.u32 	[%r200+24], %r206;
	ld.local.u32 	%r207, [%rd43+28];
	st.shared.u32 	[%r200+28], %r207;
	add.s32 	%r292, %r292, 8;
$L__BB0_70:
	setp.eq.s32 	%p51, %r61, 0;
	@%p51 bra 	$L__BB0_77;
	setp.lt.u32 	%p52, %r62, 3;
	@%p52 bra 	$L__BB0_73;
	mul.wide.u32 	%rd44, %r292, 4;
	add.s64 	%rd45, %rd3, %rd44;
	ld.local.u32 	%r208, [%rd45];
	add.s32 	%r209, %r292, %r58;
	shl.b32 	%r210, %r209, 2;
	mov.u32 	%r211, _ZZ7sum_gpuPiS_iiE12share_memory;
	add.s32 	%r212, %r211, %r210;
	st.shared.u32 	[%r212], %r208;
	ld.local.u32 	%r213, [%rd45+4];
	st.shared.u32 	[%r212+4], %r213;
	ld.local.u32 	%r214, [%rd45+8];
	st.shared.u32 	[%r212+8], %r214;
	ld.local.u32 	%r215, [%rd45+12];
	st.shared.u32 	[%r212+12], %r215;
	add.s32 	%r292, %r292, 4;
$L__BB0_73:
	setp.eq.s32 	%p53, %r64, 0;
	@%p53 bra 	$L__BB0_77;
	setp.eq.s32 	%p54, %r64, 1;
	mul.wide.u32 	%rd46, %r292, 4;
	add.s64 	%rd9, %rd3, %rd46;
	ld.local.u32 	%r216, [%rd9];
	add.s32 	%r217, %r292, %r58;
	shl.b32 	%r218, %r217, 2;
	mov.u32 	%r219, _ZZ7sum_gpuPiS_iiE12share_memory;
	add.s32 	%r84, %r219, %r218;
	st.shared.u32 	[%r84], %r216;
	@%p54 bra 	$L__BB0_77;
	setp.eq.s32 	%p55, %r64, 2;
	ld.local.u32 	%r220, [%rd9+4];
	st.shared.u32 	[%r84+4], %r220;
	@%p55 bra 	$L__BB0_77;
	ld.local.u32 	%r221, [%rd9+8];
	st.shared.u32 	[%r84+8], %r221;
$L__BB0_77:
	bar.sync 	0;
	shr.u32 	%r286, %r66, 1;
	setp.gt.u32 	%p56, %r66, 1;
	@%p56 bra 	$L__BB0_45;
	setp.lt.s32 	%p57, %r96, 1;
	setp.ge.u32 	%p58, %r18, %r95;
	setp.ne.s32 	%p59, %r19, 0;
	or.pred  	%p60, %p59, %p58;
	or.pred  	%p61, %p60, %p57;
	@%p61 bra 	$L__BB0_90;
	mul.lo.s32 	%r86, %r16, 40;
	setp.lt.u32 	%p62, %r56, 7;
	mov.b32 	%r296, 0;
	@%p62 bra 	$L__BB0_82;
	and.b32  	%r296, %r96, 2147483640;
	mov.b32 	%r294, 0;
$L__BB0_81:
	.pragma "nounroll";
	shl.b32 	%r224, %r294, 2;
	mov.u32 	%r225, _ZZ7sum_gpuPiS_iiE12share_memory;
	add.s32 	%r226, %r225, %r224;
	ld.shared.u32 	%r227, [%r226];
	add.s32 	%r228, %r294, %r86;
	mul.wide.u32 	%rd47, %r228, 4;
	add.s64 	%rd48, %rd2, %rd47;
	st.global.u32 	[%rd48], %r227;
	ld.shared.u32 	%r229, [%r226+4];
	add.s32 	%r230, %r228, 1;
	mul.wide.u32 	%rd49, %r230, 4;
	add.s64 	%rd50, %rd2, %rd49;
	st.global.u32 	[%rd50], %r229;
	ld.shared.u32 	%r231, [%r226+8];
	add.s32 	%r232, %r228, 2;
	mul.wide.u32 	%rd51, %r232, 4;
	add.s64 	%rd52, %rd2, %rd51;
	st.global.u32 	[%rd52], %r231;
	ld.shared.u32 	%r233, [%r226+12];
	add.s32 	%r234, %r228, 3;
	mul.wide.u32 	%rd53, %r234, 4;
	add.s64 	%rd54, %rd2, %rd53;
	st.global.u32 	[%rd54], %r233;
	ld.shared.u32 	%r235, [%r226+16];
	add.s32 	%r236, %r228, 4;
	mul.wide.u32 	%rd55, %r236, 4;
	add.s64 	%rd56, %rd2, %rd55;
	st.global.u32 	[%rd56], %r235;
	ld.shared.u32 	%r237, [%r226+20];
	add.s32 	%r238, %r228, 5;
	mul.wide.u32 	%rd57, %r238, 4;
	add.s64 	%rd58, %rd2, %rd57;
	st.global.u32 	[%rd58], %r237;
	ld.shared.u32 	%r239, [%r226+24];
	add.s32 	%r240, %r228, 6;
	mul.wide.u32 	%rd59, %r240, 4;
	add.s64 	%rd60, %rd2, %rd59;
	st.global.u32 	[%rd60], %r239;
	ld.shared.u32 	%r241, [%r226+28];
	add.s32 	%r242, %r228, 7;
	mul.wide.u32 	%rd61, %r242, 4;
	add.s64 	%rd62, %rd2, %rd61;
	st.global.u32 	[%rd62], %r241;
	add.s32 	%r294, %r294, 8;
	setp.ne.s32 	%p63, %r294, %r296;
	@%p63 bra 	$L__BB0_81;
$L__BB0_82:
	setp.eq.s32 	%p64, %r61, 0;
	@%p64 bra 	$L__BB0_90;
	setp.lt.u32 	%p65, %r61, 4;
	@%p65 bra 	$L__BB0_85;
	shl.b32 	%r243, %r296, 2;
	mov.u32 	%r244, _ZZ7sum_gpuPiS_iiE12share_memory;
	add.s32 	%r245, %r244, %r243;
	ld.shared.u32 	%r246, [%r245];
	add.s32 	%r247, %r296, %r86;
	mul.wide.u32 	%rd63, %r247, 4;
	add.s64 	%rd64, %rd2, %rd63;
	st.global.u32 	[%rd64], %r246;
	ld.shared.u32 	%r248, [%r245+4];
	add.s32 	%r249, %r247, 1;
	mul.wide.u32 	%rd65, %r249, 4;
	add.s64 	%rd66, %rd2, %rd65;
	st.global.u32 	[%rd66], %r248;
	ld.shared.u32 	%r250, [%r245+8];
	add.s32 	%r251, %r247, 2;
	mul.wide.u32 	%rd67, %r251, 4;
	add.s64 	%rd68, %rd2, %rd67;
	st.global.u32 	[%rd68], %r250;
	ld.shared.u32 	%r252, [%r245+12];
	add.s32 	%r253, %r247, 3;
	mul.wide.u32 	%rd69, %r253, 4;
	add.s64 	%rd70, %rd2, %rd69;
	st.global.u32 	[%rd70], %r252;
	add.s32 	%r296, %r296, 4;
$L__BB0_85:
	setp.eq.s32 	%p66, %r64, 0;
	@%p66 bra 	$L__BB0_90;
	setp.eq.s32 	%p67, %r64, 1;
	@%p67 bra 	$L__BB0_88;
	shl.b32 	%r254, %r296, 2;
	mov.u32 	%r255, _ZZ7sum_gpuPiS_iiE12share_memory;
	add.s32 	%r256, %r255, %r254;
	ld.shared.u32 	%r257, [%r256];
	add.s32 	%r258, %r296, %r86;
	mul.wide.u32 	%rd71, %r258, 4;
	add.s64 	%rd72, %rd2, %rd71;
	st.global.u32 	[%rd72], %r257;
	ld.shared.u32 	%r259, [%r256+4];
	add.s32 	%r260, %r258, 1;
	mul.wide.u32 	%rd73, %r260, 4;
	add.s64 	%rd74, %rd2, %rd73;
	st.global.u32 	[%rd74], %r259;
	add.s32 	%r296, %r296, 2;
$L__BB0_88:
	and.b32  	%r261, %r96, 1;
	setp.eq.b32 	%p68, %r261, 1;
	not.pred 	%p69, %p68;
	@%p69 bra 	$L__BB0_90;
	shl.b32 	%r262, %r296, 2;
	mov.u32 	%r263, _ZZ7sum_gpuPiS_iiE12share_memory;
	add.s32 	%r264, %r263, %r262;
	ld.shared.u32 	%r265, [%r264];
	add.s32 	%r266, %r296, %r86;
	mul.wide.u32 	%rd75, %r266, 4;
	add.s64 	%rd76, %rd2, %rd75;
	st.global.u32 	[%rd76], %r265;
$L__BB0_90:
	ret;
$L__BB0_91:
	st.local.u32 	[%rd8+4], %r70;
	bra.uni 	$L__BB0_62;

}


// ===== COMPILED SASS (sm_100) =====

	.target	sm_100

	.elftype	@"ET_EXEC"


//--------------------- .note.nv.tkinfo           --------------------------
	.section	.note.nv.tkinfo,"",@"SHT_NOTE"
	.sectionflags	@"SHF_NOTE_NV_TKINFO"
	.tkinfo
        /*0018*/ 	.word	0x00000002
        /*0030*/ 	.string	""
        /*0030*/ 	.string	"ptxas"
        /*0030*/ 	.string	"Cuda compilation tools, release 13.0, V13.0.88"
        /*0030*/ 	.string	"Build cuda_13.0.r13.0/compiler.36424714_0"
        /*0030*/ 	.string	"-arch sm_100 -m 64 "



//--------------------- .note.nv.cuinfo           --------------------------
	.section	.note.nv.cuinfo,"",@"SHT_NOTE"
	.sectionflags	@"SHF_NOTE_NV_CUINFO"
        /*0018*/ 	.short	0x0002
        /*001a*/ 	.short	0x0064
        /*001c*/ 	.short	0x0082
	.zero		2


//--------------------- .nv.info                  --------------------------
	.section	.nv.info,"",@"SHT_CUDA_INFO"
	.align	4


	//----- nvinfo : EIATTR_REGCOUNT
	.align		4
        /*0000*/ 	.byte	0x04, 0x2f
        /*0002*/ 	.short	(.L_4 - .L_3)
	.align		4
.L_3:
        /*0004*/ 	.word	index@(_Z7sum_gpuPiS_ii)
        /*0008*/ 	.word	0x00000020


	//----- nvinfo : EIATTR_FRAME_SIZE
	.align		4
.L_4:
        /*000c*/ 	.byte	0x04, 0x11
        /*000e*/ 	.short	(.L_6 - .L_5)
	.align		4
.L_5:
        /*0010*/ 	.word	index@(_Z7sum_gpuPiS_ii)
        /*0014*/ 	.word	0x000000a0


	//----- nvinfo : EIATTR_MIN_STACK_SIZE
	.align		4
.L_6:
        /*0018*/ 	.byte	0x04, 0x12
        /*001a*/ 	.short	(.L_8 - .L_7)
	.align		4
.L_7:
        /*001c*/ 	.word	index@(_Z7sum_gpuPiS_ii)
        /*0020*/ 	.word	0x000000a0
.L_8:


//--------------------- .nv.compat                --------------------------
	.section	.nv.compat,"",@"SHT_CUDA_COMPAT_INFO"
	.align	4
        /*0000*/ 	.byte	0x02, 0x09, 0x00, 0x00, 0x02, 0x02, 0x01, 0x00, 0x02, 0x05, 0x05, 0x00, 0x03, 0x07, 0x01, 0x01
        /*0010*/ 	.byte	0x02, 0x03, 0x00, 0x00, 0x02, 0x06, 0x01, 0x00, 0x04, 0x0b, 0x08, 0x00, 0x09, 0x00, 0x00, 0x00
        /*0020*/ 	.byte	0x00, 0x00, 0x00, 0x00


//--------------------- .nv.info._Z7sum_gpuPiS_ii --------------------------
	.section	.nv.info._Z7sum_gpuPiS_ii,"",@"SHT_CUDA_INFO"
	.sectionflags	@""
	.align	4


	//----- nvinfo : EIATTR_CUDA_API_VERSION
	.align		4
        /*0000*/ 	.byte	0x04, 0x37
        /*0002*/ 	.short	(.L_10 - .L_9)
.L_9:
        /*0004*/ 	.word	0x00000082


	//----- nvinfo : EIATTR_KPARAM_INFO
	.align		4
.L_10:
        /*0008*/ 	.byte	0x04, 0x17
        /*000a*/ 	.short	(.L_12 - .L_11)
.L_11:
        /*000c*/ 	.word	0x00000000
        /*0010*/ 	.short	0x0003
        /*0012*/ 	.short	0x0014
        /*0014*/ 	.byte	0x00, 0xf0, 0x11, 0x00


	//----- nvinfo : EIATTR_KPARAM_INFO
	.align		4
.L_12:
        /*0018*/ 	.byte	0x04, 0x17
        /*001a*/ 	.short	(.L_14 - .L_13)
.L_13:
        /*001c*/ 	.word	0x00000000
        /*0020*/ 	.short	0x0002
        /*0022*/ 	.short	0x0010
        /*0024*/ 	.byte	0x00, 0xf0, 0x11, 0x00


	//----- nvinfo : EIATTR_KPARAM_INFO
	.align		4
.L_14:
        /*0028*/ 	.byte	0x04, 0x17
        /*002a*/ 	.short	(.L_16 - .L_15)
.L_15:
        /*002c*/ 	.word	0x00000000
        /*0030*/ 	.short	0x0001
        /*0032*/ 	.short	0x0008
        /*0034*/ 	.byte	0x00, 0xf5, 0x21, 0x00


	//----- nvinfo : EIATTR_KPARAM_INFO
	.align		4
.L_16:
        /*0038*/ 	.byte	0x04, 0x17
        /*003a*/ 	.short	(.L_18 - .L_17)
.L_17:
        /*003c*/ 	.word	0x00000000
        /*0040*/ 	.short	0x0000
        /*0042*/ 	.short	0x0000
        /*0044*/ 	.byte	0x00, 0xf5, 0x21, 0x00


	//----- nvinfo : EIATTR_SPARSE_MMA_MASK
	.align		4
.L_18:
        /*0048*/ 	.byte	0x03, 0x50
        /*004a*/ 	.short	0x0000


	//----- nvinfo : EIATTR_MAXREG_COUNT
	.align		4
        /*004c*/ 	.byte	0x03, 0x1b
        /*004e*/ 	.short	0x00ff


	//----- nvinfo : EIATTR_NUM_BARRIERS
	.align		4
        /*0050*/ 	.byte	0x02, 0x4c
        /*0052*/ 	.byte	0x01
	.zero		1


	//----- nvinfo : EIATTR_MERCURY_ISA_VERSION
	.align		4
        /*0054*/ 	.byte	0x03, 0x5f
        /*0056*/ 	.short	0x0101


	//----- nvinfo : EIATTR_VRC_CTA_INIT_COUNT
	.align		4
        /*0058*/ 	.byte	0x02, 0x4a
	.zero		1
	.zero		1


	//----- nvinfo : EIATTR_EXIT_INSTR_OFFSETS
	.align		4
        /*005c*/ 	.byte	0x04, 0x1c
        /*005e*/ 	.short	(.L_20 - .L_19)


	//   ....[0]....
.L_19:
        /*0060*/ 	.word	0x00001b40


	//   ....[1]....
        /*0064*/ 	.word	0x00001dd0


	//   ....[2]....
        /*0068*/ 	.word	0x00001f50


	//   ....[3]....
        /*006c*/ 	.word	0x00002070


	//   ....[4]....
        /*0070*/ 	.word	0x00002110


	//----- nvinfo : EIATTR_CRS_STACK_SIZE
	.align		4
.L_20:
        /*0074*/ 	.byte	0x04, 0x1e
        /*0076*/ 	.short	(.L_22 - .L_21)
.L_21:
        /*0078*/ 	.word	0x00000000


	//----- nvinfo : EIATTR_CBANK_PARAM_SIZE
	.align		4
.L_22:
        /*007c*/ 	.byte	0x03, 0x19
        /*007e*/ 	.short	0x0018


	//----- nvinfo : EIATTR_PARAM_CBANK
	.align		4
        /*0080*/ 	.byte	0x04, 0x0a
        /*0082*/ 	.short	(.L_24 - .L_23)
	.align		4
.L_23:
        /*0084*/ 	.word	index@(.nv.constant0._Z7sum_gpuPiS_ii)
        /*0088*/ 	.short	0x0380
        /*008a*/ 	.short	0x0018


	//----- nvinfo : EIATTR_SW_WAR
	.align		4
.L_24:
        /*008c*/ 	.byte	0x04, 0x36
        /*008e*/ 	.short	(.L_26 - .L_25)
.L_25:
        /*0090*/ 	.word	0x00000008
.L_26:


//--------------------- .nv.callgraph             --------------------------
	.section	.nv.callgraph,"",@"SHT_CUDA_CALLGRAPH"
	.align	4
	.sectionentsize	8
	.align		4
        /*0000*/ 	.word	0x00000000
	.align		4
        /*0004*/ 	.word	0xffffffff
	.align		4
        /*0008*/ 	.word	0x00000000
	.align		4
        /*000c*/ 	.word	0xfffffffe
	.align		4
        /*0010*/ 	.word	0x00000000
	.align		4
        /*0014*/ 	.word	0xfffffffd
	.align		4
        /*0018*/ 	.word	0x00000000
	.align		4
        /*001c*/ 	.word	0xfffffffc


//--------------------- .nv.constant4             --------------------------
	.section	.nv.constant4,"a",@progbits
	.align	8
	.align		8
.nv.constant4:
        /*0000*/ 	.dword	source
	.align		8
        /*0008*/ 	.dword	result_gpu
	.align		8
        /*0010*/ 	.dword	result_block


//--------------------- .text._Z7sum_gpuPiS_ii    --------------------------
	.section	.text._Z7sum_gpuPiS_ii,"ax",@progbits
	.align	128
        .global         _Z7sum_gpuPiS_ii
        .type           _Z7sum_gpuPiS_ii,@function
        .size           _Z7sum_gpuPiS_ii,(.L_x_53 - _Z7sum_gpuPiS_ii)
        .other          _Z7sum_gpuPiS_ii,@"STO_CUDA_ENTRY STV_DEFAULT"
_Z7sum_gpuPiS_ii:
.text._Z7sum_gpuPiS_ii:
[----:B------:R-:W0:Y:S08]  /*0000*/  LDC R1, c[0x0][0x37c] ;  /* 0x0000df00ff017b82 */ /* 0x000e300000000800 */
[----:B------:R-:W1:Y:S01]  /*0010*/  LDC R8, c[0x0][0x394] ;  /* 0x0000e500ff087b82 */ /* 0x000e620000000800 */
[----:B0-----:R-:W-:Y:S01]  /*0020*/  VIADD R1, R1, 0xffffff60 ;  /* 0xffffff6001017836 */ /* 0x001fe20000000000 */
[----:B-1----:R-:W-:-:S13]  /*0030*/  ISETP.GE.AND P0, PT, R8, 0x1, PT ;  /* 0x000000010800780c */ /* 0x002fda0003f06270 */
[----:B------:R-:W-:Y:S05]  /*0040*/  @!P0 BRA `(.L_x_0) ;  /* 0x0000000000e48947 */ /* 0x000fea0003800000 */
[C---:B------:R-:W-:Y:S01]  /*0050*/  VIADD R0, R8.reuse, 0xffffffff ;  /* 0xffffffff08007836 */ /* 0x040fe20000000000 */
[----:B------:R-:W-:-:S04]  /*0060*/  LOP3.LUT R9, R8, 0xf, RZ, 0xc0, !PT ;  /* 0x0000000f08097812 */ /* 0x000fc800078ec0ff */
[----:B------:R-:W-:Y:S01]  /*0070*/  ISETP.GE.U32.AND P0, PT, R0, 0xf, PT ;  /* 0x0000000f0000780c */ /* 0x000fe20003f06070 */
[----:B------:R-:W-:Y:S01]  /*0080*/  IMAD.MOV.U32 R0, RZ, RZ, RZ ;  /* 0x000000ffff007224 */ /* 0x000fe200078e00ff */
[----:B------:R-:W-:-:S11]  /*0090*/  ISETP.NE.AND P1, PT, R9, RZ, PT ;  /* 0x000000ff0900720c */ /* 0x000fd60003f25270 */
[----:B------:R-:W-:Y:S05]  /*00a0*/  @!P0 BRA `(.L_x_1) ;  /* 0x0000000000388947 */ /* 0x000fea0003800000 */
[----:B------:R-:W-:Y:S01]  /*00b0*/  HFMA2 R5, -RZ, RZ, -0.0 , 0 ;  /* 0x80000000ff057431 */ /* 0x000fe200000001ff */
[----:B------:R-:W-:Y:S01]  /*00c0*/  LOP3.LUT R0, R8, 0x7ffffff0, RZ, 0xc0, !PT ;  /* 0x7ffffff008007812 */ /* 0x000fe200078ec0ff */
[----:B------:R-:W-:Y:S02]  /*00d0*/  IMAD.MOV.U32 R2, RZ, RZ, RZ ;  /* 0x000000ffff027224 */ /* 0x000fe400078e00ff */
[----:B------:R-:W-:Y:S02]  /*00e0*/  IMAD.MOV.U32 R4, RZ, RZ, -0x80000000 ;  /* 0x80000000ff047424 */ /* 0x000fe400078e00ff */
[----:B------:R-:W-:Y:S02]  /*00f0*/  IMAD.MOV.U32 R6, RZ, RZ, -0x80000000 ;  /* 0x80000000ff067424 */ /* 0x000fe400078e00ff */
[----:B------:R-:W-:-:S07]  /*0100*/  IMAD.MOV.U32 R7, RZ, RZ, -0x80000000 ;  /* 0x80000000ff077424 */ /* 0x000fce00078e00ff */
.L_x_2:
[C---:B0-----:R-:W-:Y:S02]  /*0110*/  IMAD R3, R2.reuse, 0x4, R1 ;  /* 0x0000000402037824 */ /* 0x041fe400078e0201 */
[----:B------:R-:W-:-:S03]  /*0120*/  VIADD R2, R2, 0x10 ;  /* 0x0000001002027836 */ /* 0x000fc60000000000 */
[----:B------:R0:W-:Y:S02]  /*0130*/  STL.128 [R3], R4 ;  /* 0x0000000403007387 */ /* 0x0001e40000100c00 */
[----:B------:R-:W-:Y:S02]  /*0140*/  ISETP.NE.AND P0, PT, R2, R0, PT ;  /* 0x000000000200720c */ /* 0x000fe40003f05270 */
[----:B------:R0:W-:Y:S04]  /*0150*/  STL.128 [R3+0x10], R4 ;  /* 0x0000100403007387 */ /* 0x0001e80000100c00 */
[----:B------:R0:W-:Y:S04]  /*0160*/  STL.128 [R3+0x20], R4 ;  /* 0x0000200403007387 */ /* 0x0001e80000100c00 */
[----:B------:R0:W-:Y:S03]  /*0170*/  STL.128 [R3+0x30], R4 ;  /* 0x0000300403007387 */ /* 0x0001e60000100c00 */
[----:B------:R-:W-:Y:S05]  /*0180*/  @P0 BRA `(.L_x_2) ;  /* 0xfffffffc00e00947 */ /* 0x000fea000383ffff */
.L_x_1:
[----:B------:R-:W-:Y:S05]  /*0190*/  @!P1 BRA `(.L_x_0) ;  /* 0x0000000000909947 */ /* 0x000fea0003800000 */
[----:B------:R-:W-:Y:S02]  /*01a0*/  ISETP.GE.U32.AND P0, PT, R9, 0x8, PT ;  /* 0x000000080900780c */ /* 0x000fe40003f06070 */
[----:B0-----:R-:W-:-:S04]  /*01b0*/  LOP3.LUT R4, R8, 0x7, RZ, 0xc0, !PT ;  /* 0x0000000708047812 */ /* 0x001fc800078ec0ff */
[----:B------:R-:W-:-:S07]  /*01c0*/  ISETP.NE.AND P1, PT, R4, RZ, PT ;  /* 0x000000ff0400720c */ /* 0x000fce0003f25270 */
[----:B------:R-:W-:Y:S06]  /*01d0*/  @!P0 BRA `(.L_x_3) ;  /* 0x00000000002c8947 */ /* 0x000fec0003800000 */
[C---:B------:R-:W-:Y:S01]  /*01e0*/  IMAD R2, R0.reuse, 0x4, R1 ;  /* 0x0000000400027824 */ /* 0x040fe200078e0201 */
[----:B------:R-:W-:Y:S01]  /*01f0*/  MOV R3, 0x80000000 ;  /* 0x8000000000037802 */ /* 0x000fe20000000f00 */
[----:B------:R-:W-:-:S04]  /*0200*/  VIADD R0, R0, 0x8 ;  /* 0x0000000800007836 */ /* 0x000fc80000000000 */
[----:B------:R0:W-:Y:S04]  /*0210*/  STL [R2], R3 ;  /* 0x0000000302007387 */ /* 0x0001e80000100800 */
[----:B------:R0:W-:Y:S04]  /*0220*/  STL [R2+0x4], R3 ;  /* 0x0000040302007387 */ /* 0x0001e80000100800 */
[----:B------:R0:W-:Y:S04]  /*0230*/  STL [R2+0x8], R3 ;  /* 0x0000080302007387 */ /* 0x0001e80000100800 */
[----:B------:R0:W-:Y:S04]  /*0240*/  STL [R2+0xc], R3 ;  /* 0x00000c0302007387 */ /* 0x0001e80000100800 */
[----:B------:R0:W-:Y:S04]  /*0250*/  STL [R2+0x10], R3 ;  /* 0x0000100302007387 */ /* 0x0001e80000100800 */
[----:B------:R0:W-:Y:S04]  /*0260*/  STL [R2+0x14], R3 ;  /* 0x0000140302007387 */ /* 0x0001e80000100800 */
[----:B------:R0:W-:Y:S04]  /*0270*/  STL [R2+0x18], R3 ;  /* 0x0000180302007387 */ /* 0x0001e80000100800 */
[----:B------:R0:W-:Y:S02]  /*0280*/  STL [R2+0x1c], R3 ;  /* 0x00001c0302007387 */ /* 0x0001e40000100800 */
.L_x_3:
[----:B------:R-:W-:Y:S05]  /*0290*/  @!P1 BRA `(.L_x_0) ;  /* 0x0000000000509947 */ /* 0x000fea0003800000 */
[----:B------:R-:W-:Y:S02]  /*02a0*/  ISETP.GE.U32.AND P0, PT, R4, 0x4, PT ;  /* 0x000000040400780c */ /* 0x000fe40003f06070 */
[----:B------:R-:W-:-:S04]  /*02b0*/  LOP3.LUT R5, R8, 0x3, RZ, 0xc0, !PT ;  /* 0x0000000308057812 */ /* 0x000fc800078ec0ff */
[----:B------:R-:W-:-:S07]  /*02c0*/  ISETP.NE.AND P1, PT, R5, RZ, PT ;  /* 0x000000ff0500720c */ /* 0x000fce0003f25270 */
[----:B------:R-:W-:Y:S06]  /*02d0*/  @!P0 BRA `(.L_x_4) ;  /* 0x00000000001c8947 */ /* 0x000fec0003800000 */
[C---:B0-----:R-:W-:Y:S02]  /*02e0*/  IMAD R2, R0.reuse, 0x4, R1 ;  /* 0x0000000400027824 */ /* 0x041fe400078e0201 */
[----:B------:R-:W-:Y:S02]  /*02f0*/  IMAD.MOV.U32 R3, RZ, RZ, -0x80000000 ;  /* 0x80000000ff037424 */ /* 0x000fe400078e00ff */
[----:B------:R-:W-:-:S03]  /*0300*/  VIADD R0, R0, 0x4 ;  /* 0x0000000400007836 */ /* 0x000fc60000000000 */
[----:B------:R1:W-:Y:S04]  /*0310*/  STL [R2], R3 ;  /* 0x0000000302007387 */ /* 0x0003e80000100800 */
[----:B------:R1:W-:Y:S04]  /*0320*/  STL [R2+0x4], R3 ;  /* 0x0000040302007387 */ /* 0x0003e80000100800 */
[----:B------:R1:W-:Y:S04]  /*0330*/  STL [R2+0x8], R3 ;  /* 0x0000080302007387 */ /* 0x0003e80000100800 */
[----:B------:R1:W-:Y:S02]  /*0340*/  STL [R2+0xc], R3 ;  /* 0x00000c0302007387 */ /* 0x0003e40000100800 */
.L_x_4:
[----:B------:R-:W-:Y:S05]  /*0350*/  @!P1 BRA `(.L_x_0) ;  /* 0x0000000000209947 */ /* 0x000fea0003800000 */
[----:B01----:R-:W-:Y:S01]  /*0360*/  IMAD.MOV.U32 R3, RZ, RZ, -0x80000000 ;  /* 0x80000000ff037424 */ /* 0x003fe200078e00ff */
[----:B------:R-:W-:-:S06]  /*0370*/  UMOV UR4, URZ ;  /* 0x000000ff00047c82 */ /* 0x000fcc0008000000 */
.L_x_5:
[C---:B------:R-:W-:Y:S01]  /*0380*/  LEA R2, R0.reuse, R1, 0x2 ;  /* 0x0000000100027211 */ /* 0x040fe200078e10ff */
[----:B------:R-:W-:Y:S01]  /*0390*/  UIADD3 UR4, UPT, UPT, UR4, 0x1, URZ ;  /* 0x0000000104047890 */ /* 0x000fe2000fffe0ff */
[----:B------:R-:W-:-:S03]  /*03a0*/  VIADD R0, R0, 0x1 ;  /* 0x0000000100007836 */ /* 0x000fc60000000000 */
[----:B------:R2:W-:Y:S02]  /*03b0*/  STL [R2], R3 ;  /* 0x0000000302007387 */ /* 0x0005e40000100800 */
[----:B------:R-:W-:-:S13]  /*03c0*/  ISETP.NE.AND P0, PT, R5, UR4, PT ;  /* 0x0000000405007c0c */ /* 0x000fda000bf05270 */
[----:B--2---:R-:W-:Y:S05]  /*03d0*/  @P0 BRA `(.L_x_5) ;  /* 0xfffffffc00e80947 */ /* 0x004fea000383ffff */
.L_x_0:
[----:B------:R-:W2:Y:S01]  /*03e0*/  S2R R0, SR_CTAID.X ;  /* 0x0000000000007919 */ /* 0x000ea20000002500 */
[----:B------:R-:W2:Y:S01]  /*03f0*/  LDCU UR4, c[0x0][0x360] ;  /* 0x00006c00ff0477ac */ /* 0x000ea20008000800 */
[----:B------:R-:W-:Y:S01]  /*0400*/  BSSY.RECONVERGENT B2, `(.L_x_6) ;  /* 0x0000057000027945 */ /* 0x000fe20003800200 */
[----:B01----:R-:W-:Y:S01]  /*0410*/  IMAD R3, R8, 0x4, R1 ;  /* 0x0000000408037824 */ /* 0x003fe200078e0201 */
[----:B------:R-:W0:Y:S01]  /*0420*/  S2R R2, SR_TID.X ;  /* 0x0000000000027919 */ /* 0x000e220000002100 */
[----:B------:R-:W1:Y:S01]  /*0430*/  LDCU UR5, c[0x0][0x390] ;  /* 0x00007200ff0577ac */ /* 0x000e620008000800 */
[----:B------:R-:W3:Y:S01]  /*0440*/  LDCU.64 UR8, c[0x0][0x358] ;  /* 0x00006b00ff0877ac */ /* 0x000ee20008000a00 */
[----:B------:R-:W4:Y:S01]  /*0450*/  LDCU UR6, c[0x0][0x394] ;  /* 0x00007280ff0677ac */ /* 0x000f220008000800 */
[----:B------:R-:W0:Y:S01]  /*0460*/  LDCU UR10, c[0x0][0x390] ;  /* 0x00007200ff0a77ac */ /* 0x000e220008000800 */
[----:B------:R-:W0:Y:S01]  /*0470*/  LDCU UR7, c[0x0][0x390] ;  /* 0x00007200ff0777ac */ /* 0x000e220008000800 */
[----:B--2---:R-:W-:-:S04]  /*0480*/  IMAD R21, R0, UR4, RZ ;  /* 0x0000000400157c24 */ /* 0x004fc8000f8e02ff */
[----:B0-----:R-:W-:-:S05]  /*0490*/  IMAD.IADD R4, R21, 0x1, R2 ;  /* 0x0000000115047824 */ /* 0x001fca00078e0202 */
[----:B-1----:R-:W-:-:S13]  /*04a0*/  ISETP.GE.AND P0, PT, R4, UR5, PT ;  /* 0x0000000504007c0c */ /* 0x002fda000bf06270 */
[----:B---34-:R-:W-:Y:S05]  /*04b0*/  @P0 BRA `(.L_x_7) ;  /* 0x00000004002c0947 */ /* 0x018fea0003800000 */
[----:B------:R-:W0:Y:S01]  /*04c0*/  LDC R7, c[0x0][0x370] ;  /* 0x0000dc00ff077b82 */ /* 0x000e220000000800 */
[----:B------:R-:W-:Y:S01]  /*04d0*/  ISETP.GE.AND P0, PT, R8, 0x2, PT ;  /* 0x000000020800780c */ /* 0x000fe20003f06270 */
[----:B0-----:R-:W-:-:S12]  /*04e0*/  IMAD R7, R7, UR4, RZ ;  /* 0x0000000407077c24 */ /* 0x001fd8000f8e02ff */
[----:B------:R-:W-:Y:S05]  /*04f0*/  @!P0 BRA `(.L_x_8) ;  /* 0x0000000000a88947 */ /* 0x000fea0003800000 */
[----:B------:R-:W-:Y:S01]  /*0500*/  BSSY.RECONVERGENT B1, `(.L_x_9) ;  /* 0x0000028000017945 */ /* 0x000fe20003800200 */
[----:B------:R-:W-:-:S07]  /*0510*/  VIADD R5, R8, 0xfffffffe ;  /* 0xfffffffe08057836 */ /* 0x000fce0000000000 */
.L_x_17:
[----:B0-----:R-:W0:Y:S02]  /*0520*/  LDC.64 R8, c[0x0][0x380] ;  /* 0x0000e000ff087b82 */ /* 0x001e240000000a00 */
[----:B0-----:R-:W-:-:S05]  /*0530*/  IMAD.WIDE R8, R4, 0x4, R8 ;  /* 0x0000000404087825 */ /* 0x001fca00078e0208 */
[----:B-1----:R0:W5:Y:S01]  /*0540*/  LDG.E R6, desc[UR8][R8.64] ;  /* 0x0000000808067981 */ /* 0x002162000c1e1900 */
[----:B------:R-:W-:Y:S04]  /*0550*/  BSSY.RECONVERGENT B0, `(.L_x_10) ;  /* 0x000001e000007945 */ /* 0x000fe80003800200 */
[----:B------:R-:W-:Y:S01]  /*0560*/  BSSY.RELIABLE B3, `(.L_x_11) ;  /* 0x000000a000037945 */ /* 0x000fe20003800100 */
[----:B------:R-:W-:-:S07]  /*0570*/  IMAD.MOV.U32 R10, RZ, RZ, RZ ;  /* 0x000000ffff0a7224 */ /* 0x000fce00078e00ff */
.L_x_13:
[----:B0-----:R-:W-:-:S05]  /*0580*/  LEA R8, R10, R1, 0x2 ;  /* 0x000000010a087211 */ /* 0x001fca00078e10ff */
[----:B------:R-:W2:Y:S02]  /*0590*/  LDL R9, [R8] ;  /* 0x0000000008097983 */ /* 0x000ea40000100800 */
[----:B--2--5:R-:W-:-:S13]  /*05a0*/  ISETP.NE.AND P0, PT, R9, R6, PT ;  /* 0x000000060900720c */ /* 0x024fda0003f05270 */
[----:B------:R-:W-:Y:S05]  /*05b0*/  @!P0 BREAK.RELIABLE B3 ;  /* 0x0000000000038942 */ /* 0x000fea0003800100 */
[----:B------:R-:W-:Y:S05]  /*05c0*/  @!P0 BRA `(.L_x_12) ;  /* 0x0000000000588947 */ /* 0x000fea0003800000 */
[----:B------:R-:W-:-:S05]  /*05d0*/  VIADD R10, R10, 0x1 ;  /* 0x000000010a0a7836 */ /* 0x000fca0000000000 */
[----:B------:R-:W-:-:S13]  /*05e0*/  ISETP.NE.AND P0, PT, R10, UR6, PT ;  /* 0x000000060a007c0c */ /* 0x000fda000bf05270 */
[----:B------:R-:W-:Y:S05]  /*05f0*/  @P0 BRA `(.L_x_13) ;  /* 0xfffffffc00e00947 */ /* 0x000fea000383ffff */
[----:B------:R-:W-:Y:S05]  /*0600*/  BSYNC.RELIABLE B3 ;  /* 0x0000000000037941 */ /* 0x000fea0003800100 */
.L_x_11:
[----:B------:R-:W2:Y:S02]  /*0610*/  LDL R9, [R3+-0x4] ;  /* 0xfffffc0003097983 */ /* 0x000ea40000100800 */
[----:B--2---:R-:W-:-:S13]  /*0620*/  ISETP.GT.AND P0, PT, R9, R6, PT ;  /* 0x000000060900720c */ /* 0x004fda0003f04270 */
[----:B------:R-:W-:Y:S05]  /*0630*/  @P0 BRA `(.L_x_12) ;  /* 0x00000000003c0947 */ /* 0x000fea0003800000 */
[----:B------:R-:W-:Y:S01]  /*0640*/  BSSY.RELIABLE B3, `(.L_x_14) ;  /* 0x000000b000037945 */ /* 0x000fe20003800100 */
[----:B------:R-:W-:-:S07]  /*0650*/  IMAD.MOV.U32 R8, RZ, RZ, R5 ;  /* 0x000000ffff087224 */ /* 0x000fce00078e0005 */
.L_x_16:
[----:B------:R-:W-:-:S05]  /*0660*/  IMAD R9, R8, 0x4, R1 ;  /* 0x0000000408097824 */ /* 0x000fca00078e0201 */
[----:B------:R-:W2:Y:S02]  /*0670*/  LDL R10, [R9] ;  /* 0x00000000090a7983 */ /* 0x000ea40000100800 */
[----:B--2---:R-:W-:-:S13]  /*0680*/  ISETP.GT.AND P0, PT, R6, R10, PT ;  /* 0x0000000a0600720c */ /* 0x004fda0003f04270 */
[----:B------:R-:W-:Y:S05]  /*0690*/  @!P0 BREAK.RELIABLE B3 ;  /* 0x0000000000038942 */ /* 0x000fea0003800100 */
[----:B------:R-:W-:Y:S05]  /*06a0*/  @!P0 BRA `(.L_x_15) ;  /* 0x00000000001c8947 */ /* 0x000fea0003800000 */
[----:B------:R0:W-:Y:S01]  /*06b0*/  STL [R9+0x4], R10 ;  /* 0x0000040a09007387 */ /* 0x0001e20000100800 */
[C---:B------:R-:W-:Y:S01]  /*06c0*/  ISETP.GT.AND P0, PT, R8.reuse, RZ, PT ;  /* 0x000000ff0800720c */ /* 0x040fe20003f04270 */
[----:B------:R-:W-:-:S12]  /*06d0*/  VIADD R8, R8, 0xffffffff ;  /* 0xffffffff08087836 */ /* 0x000fd80000000000 */
[----:B0-----:R-:W-:Y:S05]  /*06e0*/  @P0 BRA `(.L_x_16) ;  /* 0xfffffffc00dc0947 */ /* 0x001fea000383ffff */
[----:B------:R-:W-:Y:S05]  /*06f0*/  BSYNC.RELIABLE B3 ;  /* 0x0000000000037941 */ /* 0x000fea0003800100 */
.L_x_14:
[----:B------:R1:W-:Y:S01]  /*0700*/  STL [R1], R6 ;  /* 0x0000000601007387 */ /* 0x0003e20000100800 */
[----:B------:R-:W-:Y:S05]  /*0710*/  BRA `(.L_x_12) ;  /* 0x0000000000047947 */ /* 0x000fea0003800000 */
.L_x_15:
[----:B------:R0:W-:Y:S02]  /*0720*/  STL [R9+0x4], R6 ;  /* 0x0000040609007387 */ /* 0x0001e40000100800 */
.L_x_12:
[----:B------:R-:W-:Y:S05]  /*0730*/  BSYNC.RECONVERGENT B0 ;  /* 0x0000000000007941 */ /* 0x000fea0003800200 */
.L_x_10:
[----:B------:R-:W2:Y:S01]  /*0740*/  LDCU UR5, c[0x0][0x390] ;  /* 0x00007200ff0577ac */ /* 0x000ea20008000800 */
[----:B------:R-:W-:-:S05]  /*0750*/  IMAD.IADD R4, R7, 0x1, R4 ;  /* 0x0000000107047824 */ /* 0x000fca00078e0204 */
[----:B--2---:R-:W-:-:S13]  /*0760*/  ISETP.GE.AND P0, PT, R4, UR5, PT ;  /* 0x0000000504007c0c */ /* 0x004fda000bf06270 */
[----:B------:R-:W-:Y:S05]  /*0770*/  @!P0 BRA `(.L_x_17) ;  /* 0xfffffffc00688947 */ /* 0x000fea000383ffff */
[----:B------:R-:W-:Y:S05]  /*0780*/  BSYNC.RECONVERGENT B1 ;  /* 0x0000000000017941 */ /* 0x000fea0003800200 */
.L_x_9:
[----:B------:R-:W-:Y:S05]  /*0790*/  BRA `(.L_x_7) ;  /* 0x0000000000747947 */ /* 0x000fea0003800000 */
.L_x_8:
[----:B------:R-:W0:Y:S01]  /*07a0*/  LDC.64 R10, c[0x0][0x380] ;  /* 0x0000e000ff0a7b82 */ /* 0x000e220000000a00 */
[----:B------:R-:W-:-:S13]  /*07b0*/  ISETP.GT.AND P0, PT, R8, RZ, PT ;  /* 0x000000ff0800720c */ /* 0x000fda0003f04270 */
[----:B------:R-:W-:Y:S05]  /*07c0*/  @P0 BRA `(.L_x_18) ;  /* 0x00000000002c0947 */ /* 0x000fea0003800000 */
[----:B------:R-:W-:Y:S01]  /*07d0*/  BSSY.RECONVERGENT B0, `(.L_x_19) ;  /* 0x0000009000007945 */ /* 0x000fe20003800200 */
.L_x_20:
[----:B0-----:R-:W-:Y:S01]  /*07e0*/  IMAD.WIDE R8, R4, 0x4, R10 ;  /* 0x0000000404087825 */ /* 0x001fe200078e020a */
[----:B------:R-:W2:Y:S04]  /*07f0*/  LDL R5, [R3+-0x4] ;  /* 0xfffffc0003057983 */ /* 0x000ea80000100800 */
[----:B------:R-:W2:Y:S01]  /*0800*/  LDG.E R6, desc[UR8][R8.64] ;  /* 0x0000000808067981 */ /* 0x000ea2000c1e1900 */
[----:B------:R-:W-:Y:S02]  /*0810*/  IADD3 R4, PT, PT, R7, R4, RZ ;  /* 0x0000000407047210 */ /* 0x000fe40007ffe0ff */
[----:B--2---:R-:W-:-:S13]  /*0820*/  ISETP.GT.AND P0, PT, R5, R6, PT ;  /* 0x000000060500720c */ /* 0x004fda0003f04270 */
[----:B------:R1:W-:Y:S01]  /*0830*/  @!P0 STL [R1], R6 ;  /* 0x0000000601008387 */ /* 0x0003e20000100800 */
[----:B------:R-:W-:-:S13]  /*0840*/  ISETP.GE.AND P0, PT, R4, UR7, PT ;  /* 0x0000000704007c0c */ /* 0x000fda000bf06270 */
[----:B-1----:R-:W-:Y:S05]  /*0850*/  @!P0 BRA `(.L_x_20) ;  /* 0xfffffffc00e08947 */ /* 0x002fea000383ffff */
[----:B------:R-:W-:Y:S05]  /*0860*/  BSYNC.RECONVERGENT B0 ;  /* 0x0000000000007941 */ /* 0x000fea0003800200 */
.L_x_19:
[----:B------:R-:W-:Y:S05]  /*0870*/  BRA `(.L_x_7) ;  /* 0x00000000003c7947 */ /* 0x000fea0003800000 */
.L_x_18:
[----:B------:R1:W5:Y:S01]  /*0880*/  LDL R5, [R1] ;  /* 0x0000000001057983 */ /* 0x0003620000100800 */
[----:B------:R-:W2:Y:S02]  /*0890*/  LDC.64 R8, c[0x0][0x380] ;  /* 0x0000e000ff087b82 */ /* 0x000ea40000000a00 */
.L_x_23:
[----:B0-2---:R-:W-:-:S05]  /*08a0*/  IMAD.WIDE R10, R4, 0x4, R8 ;  /* 0x00000004040a7825 */ /* 0x005fca00078e0208 */
[----:B------:R-:W2:Y:S01]  /*08b0*/  LDG.E R6, desc[UR8][R10.64] ;  /* 0x000000080a067981 */ /* 0x000ea2000c1e1900 */
[----:B------:R-:W-:Y:S01]  /*08c0*/  IMAD.IADD R4, R7, 0x1, R4 ;  /* 0x0000000107047824 */ /* 0x000fe200078e0204 */
[----:B------:R-:W-:Y:S04]  /*08d0*/  BSSY.RECONVERGENT B0, `(.L_x_21) ;  /* 0x0000008000007945 */ /* 0x000fe80003800200 */
[----:B------:R-:W-:Y:S02]  /*08e0*/  ISETP.GE.AND P1, PT, R4, UR10, PT ;  /* 0x0000000a04007c0c */ /* 0x000fe4000bf26270 */
[----:B--2--5:R-:W-:-:S13]  /*08f0*/  ISETP.NE.AND P0, PT, R5, R6, PT ;  /* 0x000000060500720c */ /* 0x024fda0003f05270 */
[----:B------:R-:W-:Y:S05]  /*0900*/  @!P0 BRA `(.L_x_22) ;  /* 0x0000000000108947 */ /* 0x000fea0003800000 */
[----:B------:R-:W2:Y:S02]  /*0910*/  LDL R11, [R3+-0x4] ;  /* 0xfffffc00030b7983 */ /* 0x000ea40000100800 */
[----:B--2---:R-:W-:-:S13]  /*0920*/  ISETP.GT.AND P0, PT, R11, R6, PT ;  /* 0x000000060b00720c */ /* 0x004fda0003f04270 */
[----:B------:R0:W-:Y:S01]  /*0930*/  @!P0 STL [R1], R6 ;  /* 0x0000000601008387 */ /* 0x0001e20000100800 */
[----:B------:R-:W-:-:S07]  /*0940*/  @!P0 IMAD.MOV.U32 R5, RZ, RZ, R6 ;  /* 0x000000ffff058224 */ /* 0x000fce00078e0006 */
.L_x_22:
[----:B------:R-:W-:Y:S05]  /*0950*/  BSYNC.RECONVERGENT B0 ;  /* 0x0000000000007941 */ /* 0x000fea0003800200 */
.L_x_21:
[----:B------:R-:W-:Y:S05]  /*0960*/  @!P1 BRA `(.L_x_23) ;  /* 0xfffffffc00cc9947 */ /* 0x000fea000383ffff */
.L_x_7:
[----:B------:R-:W-:Y:S05]  /*0970*/  BSYNC.RECONVERGENT B2 ;  /* 0x0000000000027941 */ /* 0x000fea0003800200 */
.L_x_6:
[----:B------:R-:W-:Y:S05]  /*0980*/  WARPSYNC.ALL ;  /* 0x0000000000007948 */ /* 0x000fea0003800000 */
[----:B------:R-:W2:Y:S02]  /*0990*/  LDC R27, c[0x0][0x394] ;  /* 0x0000e500ff1b7b82 */ /* 0x000ea40000000800 */
[----:B--2---:R-:W-:-:S13]  /*09a0*/  ISETP.GE.AND P0, PT, R27, 0x1, PT ;  /* 0x000000011b00780c */ /* 0x004fda0003f06270 */
[----:B------:R-:W-:Y:S05]  /*09b0*/  @!P0 BRA `(.L_x_24) ;  /* 0x00000004008c8947 */ /* 0x000fea0003800000 */
[C---:B------:R-:W-:Y:S01]  /*09c0*/  VIADD R4, R27.reuse, 0xffffffff ;  /* 0xffffffff1b047836 */ /* 0x040fe20000000000 */
[----:B------:R-:W-:Y:S01]  /*09d0*/  LOP3.LUT R25, R27, 0xf, RZ, 0xc0, !PT ;  /* 0x0000000f1b197812 */ /* 0x000fe200078ec0ff */
[----:B------:R-:W-:-:S03]  /*09e0*/  IMAD.MOV.U32 R20, RZ, RZ, RZ ;  /* 0x000000ffff147224 */ /* 0x000fc600078e00ff */
[----:B------:R-:W-:Y:S02]  /*09f0*/  ISETP.GE.U32.AND P0, PT, R4, 0xf, PT ;  /* 0x0000000f0400780c */ /* 0x000fe40003f06070 */
[----:B------:R-:W-:-:S11]  /*0a00*/  ISETP.NE.AND P1, PT, R25, RZ, PT ;  /* 0x000000ff1900720c */ /* 0x000fd60003f25270 */
[----:B------:R-:W-:Y:S05]  /*0a10*/  @!P0 BRA `(.L_x_25) ;  /* 0x00000000007c8947 */ /* 0x000fea0003800000 */
[----:B------:R-:W2:Y:S01]  /*0a20*/  S2UR UR5, SR_CgaCtaId ;  /* 0x00000000000579c3 */ /* 0x000ea20000008800 */
[----:B------:R-:W-:Y:S01]  /*0a30*/  LOP3.LUT R20, R27, 0x7ffffff0, RZ, 0xc0, !PT ;  /* 0x7ffffff01b147812 */ /* 0x000fe200078ec0ff */
[----:B------:R-:W-:Y:S01]  /*0a40*/  IMAD.MOV.U32 R22, RZ, RZ, RZ ;  /* 0x000000ffff167224 */ /* 0x000fe200078e00ff */
[----:B------:R-:W-:Y:S02]  /*0a50*/  UMOV UR4, 0x400 ;  /* 0x0000040000047882 */ /* 0x000fe40000000000 */
[----:B--2---:R-:W-:-:S12]  /*0a60*/  ULEA UR4, UR5, UR4, 0x18 ;  /* 0x0000000405047291 */ /* 0x004fd8000f8ec0ff */
.L_x_26:
[----:B------:R-:W-:-:S05]  /*0a70*/  LEA R23, R22, R1, 0x2 ;  /* 0x0000000116177211 */ /* 0x000fca00078e10ff */
[----:B012---:R-:W2:Y:S04]  /*0a80*/  LDL.128 R4, [R23] ;  /* 0x0000000017047983 */ /* 0x007ea80000100c00 */
[----:B------:R-:W3:Y:S04]  /*0a90*/  LDL.128 R8, [R23+0x10] ;  /* 0x0000100017087983 */ /* 0x000ee80000100c00 */
[----:B------:R-:W4:Y:S04]  /*0aa0*/  LDL.128 R12, [R23+0x20] ;  /* 0x00002000170c7983 */ /* 0x000f280000100c00 */
[----:B------:R-:W5:Y:S01]  /*0ab0*/  LDL.128 R16, [R23+0x30] ;  /* 0x0000300017107983 */ /* 0x000f620000100c00 */
[----:B------:R-:W-:-:S02]  /*0ac0*/  IMAD R24, R2, R27, R22 ;  /* 0x0000001b02187224 */ /* 0x000fc400078e0216 */
[----:B------:R-:W-:-:S03]  /*0ad0*/  VIADD R22, R22, 0x10 ;  /* 0x0000001016167836 */ /* 0x000fc60000000000 */
[----:B------:R-:W-:Y:S02]  /*0ae0*/  LEA R24, R24, UR4, 0x2 ;  /* 0x0000000418187c11 */ /* 0x000fe4000f8e10ff */
[----:B------:R-:W-:-:S03]  /*0af0*/  ISETP.NE.AND P0, PT, R22, R20, PT ;  /* 0x000000141600720c */ /* 0x000fc60003f05270 */
[----:B--2---:R2:W-:Y:S04]  /*0b00*/  STS [R24], R4 ;  /* 0x0000000418007388 */ /* 0x0045e80000000800 */
[----:B------:R2:W-:Y:S04]  /*0b10*/  STS [R24+0x4], R5 ;  /* 0x0000040518007388 */ /* 0x0005e80000000800 */
[----:B------:R2:W-:Y:S04]  /*0b20*/  STS [R24+0x8], R6 ;  /* 0x0000080618007388 */ /* 0x0005e80000000800 */
[----:B------:R2:W-:Y:S04]  /*0b30*/  STS [R24+0xc], R7 ;  /* 0x00000c0718007388 */ /* 0x0005e80000000800 */
[----:B---3--:R2:W-:Y:S04]  /*0b40*/  STS [R24+0x10], R8 ;  /* 0x0000100818007388 */ /* 0x0085e80000000800 */
[----:B------:R2:W-:Y:S04]  /*0b50*/  STS [R24+0x14], R9 ;  /* 0x0000140918007388 */ /* 0x0005e80000000800 */
[----:B------:R2:W-:Y:S04]  /*0b60*/  STS [R24+0x18], R10 ;  /* 0x0000180a18007388 */ /* 0x0005e80000000800 */
[----:B------:R2:W-:Y:S04]  /*0b70*/  STS [R24+0x1c], R11 ;  /* 0x00001c0b18007388 */ /* 0x0005e80000000800 */
[----:B----4-:R2:W-:Y:S04]  /*0b80*/  STS [R24+0x20], R12 ;  /* 0x0000200c18007388 */ /* 0x0105e80000000800 */
[----:B------:R2:W-:Y:S04]  /*0b90*/  STS [R24+0x24], R13 ;  /* 0x0000240d18007388 */ /* 0x0005e80000000800 */
[----:B------:R2:W-:Y:S04]  /*0ba0*/  STS [R24+0x28], R14 ;  /* 0x0000280e18007388 */ /* 0x0005e80000000800 */
[----:B------:R2:W-:Y:S04]  /*0bb0*/  STS [R24+0x2c], R15 ;  /* 0x00002c0f18007388 */ /* 0x0005e80000000800 */
[----:B-----5:R2:W-:Y:S04]  /*0bc0*/  STS [R24+0x30], R16 ;  /* 0x0000301018007388 */ /* 0x0205e80000000800 */
[----:B------:R2:W-:Y:S04]  /*0bd0*/  STS [R24+0x34], R17 ;  /* 0x0000341118007388 */ /* 0x0005e80000000800 */
[----:B------:R2:W-:Y:S04]  /*0be0*/  STS [R24+0x38], R18 ;  /* 0x0000381218007388 */ /* 0x0005e80000000800 */
[----:B------:R2:W-:Y:S01]  /*0bf0*/  STS [R24+0x3c], R19 ;  /* 0x00003c1318007388 */ /* 0x0005e20000000800 */
[----:B------:R-:W-:Y:S05]  /*0c00*/  @P0 BRA `(.L_x_26) ;  /* 0xfffffffc00980947 */ /* 0x000fea000383ffff */
.L_x_25:
[----:B------:R-:W-:Y:S05]  /*0c10*/  @!P1 BRA `(.L_x_24) ;  /* 0x0000000000f49947 */ /* 0x000fea0003800000 */
[----:B------:R-:W-:Y:S02]  /*0c20*/  ISETP.GE.U32.AND P0, PT, R25, 0x8, PT ;  /* 0x000000081900780c */ /* 0x000fe40003f06070 */
[----:B--2---:R-:W-:-:S04]  /*0c30*/  LOP3.LUT R8, R27, 0x7, RZ, 0xc0, !PT ;  /* 0x000000071b087812 */ /* 0x004fc800078ec0ff */
[----:B------:R-:W-:-:S07]  /*0c40*/  ISETP.NE.AND P1, PT, R8, RZ, PT ;  /* 0x000000ff0800720c */ /* 0x000fce0003f25270 */
[----:B------:R-:W-:Y:S06]  /*0c50*/  @!P0 BRA `(.L_x_27) ;  /* 0x00000000005c8947 */ /* 0x000fec0003800000 */
[----:B------:R-:W-:-:S05]  /*0c60*/  IMAD R4, R20, 0x4, R1 ;  /* 0x0000000414047824 */ /* 0x000fca00078e0201 */
[----:B------:R-:W2:Y:S04]  /*0c70*/  LDL R5, [R4] ;  /* 0x0000000004057983 */ /* 0x000ea80000100800 */
[----:B------:R-:W3:Y:S04]  /*0c80*/  LDL R7, [R4+0x4] ;  /* 0x0000040004077983 */ /* 0x000ee80000100800 */
[----:B0-----:R-:W4:Y:S04]  /*0c90*/  LDL R9, [R4+0x8] ;  /* 0x0000080004097983 */ /* 0x001f280000100800 */
[----:B------:R-:W5:Y:S04]  /*0ca0*/  LDL R11, [R4+0xc] ;  /* 0x00000c00040b7983 */ /* 0x000f680000100800 */
[----:B------:R-:W5:Y:S04]  /*0cb0*/  LDL R13, [R4+0x10] ;  /* 0x00001000040d7983 */ /* 0x000f680000100800 */
[----:B------:R-:W5:Y:S04]  /*0cc0*/  LDL R15, [R4+0x14] ;  /* 0x00001400040f7983 */ /* 0x000f680000100800 */
[----:B------:R-:W5:Y:S04]  /*0cd0*/  LDL R17, [R4+0x18] ;  /* 0x0000180004117983 */ /* 0x000f680000100800 */
[----:B------:R-:W5:Y:S01]  /*0ce0*/  LDL R19, [R4+0x1c] ;  /* 0x00001c0004137983 */ /* 0x000f620000100800 */
[----:B------:R-:W0:Y:S01]  /*0cf0*/  S2UR UR5, SR_CgaCtaId ;  /* 0x00000000000579c3 */ /* 0x000e220000008800 */
[----:B------:R-:W-:Y:S01]  /*0d00*/  UMOV UR4, 0x400 ;  /* 0x0000040000047882 */ /* 0x000fe20000000000 */
[----:B-1----:R-:W-:-:S02]  /*0d10*/  IMAD R6, R2, R27, R20 ;  /* 0x0000001b02067224 */ /* 0x002fc400078e0214 */
[----:B------:R-:W-:Y:S01]  /*0d20*/  VIADD R20, R20, 0x8 ;  /* 0x0000000814147836 */ /* 0x000fe20000000000 */
[----:B0-----:R-:W-:-:S06]  /*0d30*/  ULEA UR4, UR5, UR4, 0x18 ;  /* 0x0000000405047291 */ /* 0x001fcc000f8ec0ff */
[----:B------:R-:W-:-:S05]  /*0d40*/  LEA R6, R6, UR4, 0x2 ;  /* 0x0000000406067c11 */ /* 0x000fca000f8e10ff */
[----:B--2---:R2:W-:Y:S04]  /*0d50*/  STS [R6], R5 ;  /* 0x0000000506007388 */ /* 0x0045e80000000800 */
[----:B---3--:R2:W-:Y:S04]  /*0d60*/  STS [R6+0x4], R7 ;  /* 0x0000040706007388 */ /* 0x0085e80000000800 */
[----:B----4-:R2:W-:Y:S04]  /*0d70*/  STS [R6+0x8], R9 ;  /* 0x0000080906007388 */ /* 0x0105e80000000800 */
[----:B-----5:R2:W-:Y:S04]  /*0d80*/  STS [R6+0xc], R11 ;  /* 0x00000c0b06007388 */ /* 0x0205e80000000800 */
[----:B------:R2:W-:Y:S04]  /*0d90*/  STS [R6+0x10], R13 ;  /* 0x0000100d06007388 */ /* 0x0005e80000000800 */
[----:B------:R2:W-:Y:S04]  /*0da0*/  STS [R6+0x14], R15 ;  /* 0x0000140f06007388 */ /* 0x0005e80000000800 */
[----:B------:R2:W-:Y:S04]  /*0db0*/  STS [R6+0x18], R17 ;  /* 0x0000181106007388 */ /* 0x0005e80000000800 */
[----:B------:R2:W-:Y:S02]  /*0dc0*/  STS [R6+0x1c], R19 ;  /* 0x00001c1306007388 */ /* 0x0005e40000000800 */
.L_x_27:
[----:B------:R-:W-:Y:S05]  /*0dd0*/  @!P1 BRA `(.L_x_24) ;  /* 0x0000000000849947 */ /* 0x000fea0003800000 */
[----:B------:R-:W-:Y:S02]  /*0de0*/  ISETP.GE.U32.AND P0, PT, R8, 0x4, PT ;  /* 0x000000040800780c */ /* 0x000fe40003f06070 */
[----:B------:R-:W-:-:S04]  /*0df0*/  LOP3.LUT R10, R27, 0x3, RZ, 0xc0, !PT ;  /* 0x000000031b0a7812 */ /* 0x000fc800078ec0ff */
[----:B------:R-:W-:-:S07]  /*0e00*/  ISETP.NE.AND P1, PT, R10, RZ, PT ;  /* 0x000000ff0a00720c */ /* 0x000fce0003f25270 */
[----:B------:R-:W-:Y:S06]  /*0e10*/  @!P0 BRA `(.L_x_28) ;  /* 0x00000000003c8947 */ /* 0x000fec0003800000 */
[----:B------:R-:W-:-:S05]  /*0e20*/  IMAD R4, R20, 0x4, R1 ;  /* 0x0000000414047824 */ /* 0x000fca00078e0201 */
[----:B--2---:R-:W2:Y:S04]  /*0e30*/  LDL R5, [R4] ;  /* 0x0000000004057983 */ /* 0x004ea80000100800 */
[----:B------:R-:W3:Y:S04]  /*0e40*/  LDL R7, [R4+0x4] ;  /* 0x0000040004077983 */ /* 0x000ee80000100800 */
[----:B0-----:R-:W4:Y:S04]  /*0e50*/  LDL R9, [R4+0x8] ;  /* 0x0000080004097983 */ /* 0x001f280000100800 */
[----:B------:R-:W5:Y:S01]  /*0e60*/  LDL R11, [R4+0xc] ;  /* 0x00000c00040b7983 */ /* 0x000f620000100800 */
[----:B------:R-:W0:Y:S01]  /*0e70*/  S2UR UR5, SR_CgaCtaId ;  /* 0x00000000000579c3 */ /* 0x000e220000008800 */
[----:B------:R-:W-:Y:S01]  /*0e80*/  UMOV UR4, 0x400 ;  /* 0x0000040000047882 */ /* 0x000fe20000000000 */
[----:B-1----:R-:W-:Y:S01]  /*0e90*/  IMAD R6, R2, R27, R20 ;  /* 0x0000001b02067224 */ /* 0x002fe200078e0214 */
[----:B------:R-:W-:Y:S01]  /*0ea0*/  IADD3 R20, PT, PT, R20, 0x4, RZ ;  /* 0x0000000414147810 */ /* 0x000fe20007ffe0ff */
[----:B0-----:R-:W-:-:S06]  /*0eb0*/  ULEA UR4, UR5, UR4, 0x18 ;  /* 0x0000000405047291 */ /* 0x001fcc000f8ec0ff */
[----:B------:R-:W-:-:S05]  /*0ec0*/  LEA R6, R6, UR4, 0x2 ;  /* 0x0000000406067c11 */ /* 0x000fca000f8e10ff */
[----:B--2---:R0:W-:Y:S04]  /*0ed0*/  STS [R6], R5 ;  /* 0x0000000506007388 */ /* 0x0041e80000000800 */
[----:B---3--:R0:W-:Y:S04]  /*0ee0*/  STS [R6+0x4], R7 ;  /* 0x0000040706007388 */ /* 0x0081e80000000800 */
[----:B----4-:R0:W-:Y:S04]  /*0ef0*/  STS [R6+0x8], R9 ;  /* 0x0000080906007388 */ /* 0x0101e80000000800 */
[----:B-----5:R0:W-:Y:S02]  /*0f00*/  STS [R6+0xc], R11 ;  /* 0x00000c0b06007388 */ /* 0x0201e40000000800 */
.L_x_28:
[----:B------:R-:W-:Y:S05]  /*0f10*/  @!P1 BRA `(.L_x_24) ;  /* 0x0000000000349947 */ /* 0x000fea0003800000 */
[----:B------:R-:W3:Y:S01]  /*0f20*/  S2UR UR5, SR_CgaCtaId ;  /* 0x00000000000579c3 */ /* 0x000ee20000008800 */
[----:B------:R-:W-:Y:S02]  /*0f30*/  UMOV UR4, 0x400 ;  /* 0x0000040000047882 */ /* 0x000fe40000000000 */
[----:B---3--:R-:W-:-:S03]  /*0f40*/  ULEA UR5, UR5, UR4, 0x18 ;  /* 0x0000000405057291 */ /* 0x008fc6000f8ec0ff */
[----:B------:R-:W-:-:S09]  /*0f50*/  UMOV UR4, URZ ;  /* 0x000000ff00047c82 */ /* 0x000fd20008000000 */
.L_x_29:
[----:B---3--:R-:W-:-:S06]  /*0f60*/  IMAD R4, R20, 0x4, R1 ;  /* 0x0000000414047824 */ /* 0x008fcc00078e0201 */
[----:B------:R-:W3:Y:S01]  /*0f70*/  LDL R4, [R4] ;  /* 0x0000000004047983 */ /* 0x000ee20000100800 */
[----:B0-2---:R-:W-:Y:S01]  /*0f80*/  IMAD R5, R2, R27, R20 ;  /* 0x0000001b02057224 */ /* 0x005fe200078e0214 */
[----:B------:R-:W-:Y:S01]  /*0f90*/  UIADD3 UR4, UPT, UPT, UR4, 0x1, URZ ;  /* 0x0000000104047890 */ /* 0x000fe2000fffe0ff */
[----:B------:R-:W-:-:S03]  /*0fa0*/  VIADD R20, R20, 0x1 ;  /* 0x0000000114147836 */ /* 0x000fc60000000000 */
[----:B------:R-:W-:Y:S02]  /*0fb0*/  LEA R5, R5, UR5, 0x2 ;  /* 0x0000000505057c11 */ /* 0x000fe4000f8e10ff */
[----:B------:R-:W-:-:S03]  /*0fc0*/  ISETP.NE.AND P0, PT, R10, UR4, PT ;  /* 0x000000040a007c0c */ /* 0x000fc6000bf05270 */
[----:B---3--:R3:W-:Y:S10]  /*0fd0*/  STS [R5], R4 ;  /* 0x0000000405007388 */ /* 0x0087f40000000800 */
[----:B------:R-:W-:Y:S05]  /*0fe0*/  @P0 BRA `(.L_x_29) ;  /* 0xfffffffc00dc0947 */ /* 0x000fea000383ffff */
.L_x_24:
[----:B------:R-:W-:Y:S01]  /*0ff0*/  BAR.SYNC.DEFER_BLOCKING 0x0 ;  /* 0x0000000000007b1d */ /* 0x000fe20000010000 */
[C---:B--2---:R-:W-:Y:S01]  /*1000*/  LOP3.LUT R24, R27.reuse, 0xf, RZ, 0xc0, !PT ;  /* 0x0000000f1b187812 */ /* 0x044fe200078ec0ff */
[C---:B------:R-:W-:Y:S01]  /*1010*/  VIADD R25, R27.reuse, 0xfffffffe ;  /* 0xfffffffe1b197836 */ /* 0x040fe20000000000 */
[C---:B------:R-:W-:Y:S02]  /*1020*/  LOP3.LUT R23, R27.reuse, 0x7, RZ, 0xc0, !PT ;  /* 0x000000071b177812 */ /* 0x040fe400078ec0ff */
[C---:B------:R-:W-:Y:S01]  /*1030*/  IADD3 R26, PT, PT, R27.reuse, -0x1, RZ ;  /* 0xffffffff1b1a7810 */ /* 0x040fe20007ffe0ff */
[----:B---3--:R-:W-:Y:S01]  /*1040*/  VIADD R4, R24, 0xffffffff ;  /* 0xffffffff18047836 */ /* 0x008fe20000000000 */
[----:B------:R-:W-:Y:S01]  /*1050*/  LOP3.LUT R22, R27, 0x7ffffff0, RZ, 0xc0, !PT ;  /* 0x7ffffff01b167812 */ /* 0x000fe200078ec0ff */
[----:B0-----:R-:W-:Y:S01]  /*1060*/  VIADD R5, R23, 0xffffffff ;  /* 0xffffffff17057836 */ /* 0x001fe20000000000 */
[----:B------:R-:W-:Y:S01]  /*1070*/  LOP3.LUT R20, R27, 0x3, RZ, 0xc0, !PT ;  /* 0x000000031b147812 */ /* 0x000fe200078ec0ff */
[----:B------:R-:W-:Y:S01]  /*1080*/  IMAD.MOV R27, RZ, RZ, -R27 ;  /* 0x000000ffff1b7224 */ /* 0x000fe200078e0a1b */
[----:B------:R-:W-:Y:S01]  /*1090*/  ISETP.GE.U32.AND P1, PT, R4, 0x7, PT ;  /* 0x000000070400780c */ /* 0x000fe20003f26070 */
[----:B------:R-:W-:Y:S01]  /*10a0*/  UMOV UR4, 0x80 ;  /* 0x0000008000047882 */ /* 0x000fe20000000000 */
[----:B------:R-:W-:-:S13]  /*10b0*/  ISETP.GE.U32.AND P2, PT, R5, 0x3, PT ;  /* 0x000000030500780c */ /* 0x000fda0003f46070 */
.L_x_47:
[----:B0-----:R-:W0:Y:S01]  /*10c0*/  LDCU UR7, c[0x0][0x394] ;  /* 0x00007280ff0777ac */ /* 0x001e220008000800 */
[----:B------:R-:W-:Y:S01]  /*10d0*/  BSSY.RECONVERGENT B0, `(.L_x_30) ;  /* 0x000003f000007945 */ /* 0x000fe20003800200 */
[----:B0-----:R-:W-:-:S04]  /*10e0*/  ISETP.LT.AND P0, PT, RZ, UR7, PT ;  /* 0x00000007ff007c0c */ /* 0x001fc8000bf01270 */
[----:B------:R-:W-:-:S13]  /*10f0*/  ISETP.LT.U32.AND P0, PT, R2, UR4, P0 ;  /* 0x0000000402007c0c */ /* 0x000fda0008701070 */
[----:B-1234-:R-:W-:Y:S05]  /*1100*/  @!P0 BRA `(.L_x_31) ;  /* 0x0000000000ec8947 */ /* 0x01efea0003800000 */
[----:B------:R-:W-:Y:S01]  /*1110*/  UISETP.NE.AND UP0, UPT, UR7, 0x1, UPT ;  /* 0x000000010700788c */ /* 0x000fe2000bf05270 */
[----:B------:R-:W-:-:S04]  /*1120*/  VIADD R4, R2, UR4 ;  /* 0x0000000402047c36 */ /* 0x000fc80008000000 */
[----:B------:R-:W-:-:S04]  /*1130*/  IMAD R8, R4, UR7, RZ ;  /* 0x0000000704087c24 */ /* 0x000fc8000f8e02ff */
[----:B------:R-:W-:Y:S05]  /*1140*/  BRA.U !UP0, `(.L_x_32) ;  /* 0x0000000108b07547 */ /* 0x000fea000b800000 */
[----:B------:R-:W-:-:S07]  /*1150*/  IMAD.MOV.U32 R5, RZ, RZ, RZ ;  /* 0x000000ffff057224 */ /* 0x000fce00078e00ff */
.L_x_40:
[----:B0-----:R-:W0:Y:S01]  /*1160*/  S2UR UR6, SR_CgaCtaId ;  /* 0x00000000000679c3 */ /* 0x001e220000008800 */
[----:B------:R-:W-:Y:S01]  /*1170*/  UMOV UR5, 0x400 ;  /* 0x0000040000057882 */ /* 0x000fe20000000000 */
[----:B------:R-:W-:Y:S01]  /*1180*/  IADD3 R4, PT, PT, R8, R5, RZ ;  /* 0x0000000508047210 */ /* 0x000fe20007ffe0ff */
[----:B------:R-:W-:Y:S01]  /*1190*/  VIADD R5, R5, 0x1 ;  /* 0x0000000105057836 */ /* 0x000fe20000000000 */
[----:B------:R-:W-:Y:S04]  /*11a0*/  BSSY.RECONVERGENT B1, `(.L_x_33) ;  /* 0x0000024000017945 */ /* 0x000fe80003800200 */
[----:B------:R-:W-:Y:S01]  /*11b0*/  BSSY.RELIABLE B2, `(.L_x_34) ;  /* 0x0000010000027945 */ /* 0x000fe20003800100 */
[----:B-1----:R-:W-:Y:S01]  /*11c0*/  IMAD.MOV.U32 R7, RZ, RZ, R27 ;  /* 0x000000ffff077224 */ /* 0x002fe200078e001b */
[----:B0-----:R-:W-:-:S06]  /*11d0*/  ULEA UR5, UR6, UR5, 0x18 ;  /* 0x0000000506057291 */ /* 0x001fcc000f8ec0ff */
[----:B-1----:R-:W-:Y:S01]  /*11e0*/  LEA R6, R4, UR5, 0x2 ;  /* 0x0000000504067c11 */ /* 0x002fe2000f8e10ff */
[----:B------:R-:W-:-:S04]  /*11f0*/  IMAD.MOV.U32 R4, RZ, RZ, R1 ;  /* 0x000000ffff047224 */ /* 0x000fc800078e0001 */
[----:B------:R-:W0:Y:S01]  /*1200*/  LDCU UR5, c[0x0][0x394] ;  /* 0x00007280ff0577ac */ /* 0x000e220008000800 */
[----:B------:R-:W1:Y:S01]  /*1210*/  LDS R6, [R6] ;  /* 0x0000000006067984 */ /* 0x000e620000000800 */
[----:B0-----:R-:W-:-:S13]  /*1220*/  ISETP.NE.AND P3, PT, R5, UR5, PT ;  /* 0x0000000505007c0c */ /* 0x001fda000bf65270 */
.L_x_36:
[----:B------:R-:W1:Y:S02]  /*1230*/  LDL R9, [R4] ;  /* 0x0000000004097983 */ /* 0x000e640000100800 */
[----:B-1----:R-:W-:-:S13]  /*1240*/  ISETP.NE.AND P4, PT, R9, R6, PT ;  /* 0x000000060900720c */ /* 0x002fda0003f85270 */
[----:B------:R-:W-:Y:S05]  /*1250*/  @!P4 BREAK.RELIABLE B2 ;  /* 0x000000000002c942 */ /* 0x000fea0003800100 */
[----:B------:R-:W-:Y:S05]  /*1260*/  @!P4 BRA `(.L_x_35) ;  /* 0x00000000005cc947 */ /* 0x000fea0003800000 */
[----:B------:R-:W-:Y:S01]  /*1270*/  VIADD R7, R7, 0x1 ;  /* 0x0000000107077836 */ /* 0x000fe20000000000 */
[----:B------:R-:W-:-:S04]  /*1280*/  IADD3 R4, PT, PT, R4, 0x4, RZ ;  /* 0x0000000404047810 */ /* 0x000fc80007ffe0ff */
[----:B------:R-:W-:-:S13]  /*1290*/  ISETP.NE.AND P4, PT, R7, RZ, PT ;  /* 0x000000ff0700720c */ /* 0x000fda0003f85270 */
[----:B------:R-:W-:Y:S05]  /*12a0*/  @P4 BRA `(.L_x_36) ;  /* 0xfffffffc00e04947 */ /* 0x000fea000383ffff */
[----:B------:R-:W-:Y:S05]  /*12b0*/  BSYNC.RELIABLE B2 ;  /* 0x0000000000027941 */ /* 0x000fea0003800100 */
.L_x_34:
[----:B------:R-:W2:Y:S02]  /*12c0*/  LDL R7, [R3+-0x4] ;  /* 0xfffffc0003077983 */ /* 0x000ea40000100800 */
[----:B--2---:R-:W-:-:S13]  /*12d0*/  ISETP.GT.AND P4, PT, R7, R6, PT ;  /* 0x000000060700720c */ /* 0x004fda0003f84270 */
[----:B------:R-:W-:Y:S05]  /*12e0*/  @P4 BRA `(.L_x_35) ;  /* 0x00000000003c4947 */ /* 0x000fea0003800000 */
[----:B------:R-:W-:Y:S01]  /*12f0*/  BSSY.RELIABLE B2, `(.L_x_37) ;  /* 0x000000b000027945 */ /* 0x000fe20003800100 */
[----:B------:R-:W-:-:S07]  /*1300*/  IMAD.MOV.U32 R4, RZ, RZ, R25 ;  /* 0x000000ffff047224 */ /* 0x000fce00078e0019 */
.L_x_39:
        /* <DEDUP_REMOVED lines=10> */
.L_x_37:
[----:B------:R0:W-:Y:S01]  /*13b0*/  STL [R1], R6 ;  /* 0x0000000601007387 */ /* 0x0001e20000100800 */
[----:B------:R-:W-:Y:S05]  /*13c0*/  BRA `(.L_x_35) ;  /* 0x0000000000047947 */ /* 0x000fea0003800000 */
.L_x_38:
[----:B------:R1:W-:Y:S02]  /*13d0*/  STL [R7+0x4], R6 ;  /* 0x0000040607007387 */ /* 0x0003e40000100800 */
.L_x_35:
[----:B------:R-:W-:Y:S05]  /*13e0*/  BSYNC.RECONVERGENT B1 ;  /* 0x0000000000017941 */ /* 0x000fea0003800200 */
.L_x_33:
[----:B------:R-:W-:Y:S05]  /*13f0*/  @P3 BRA `(.L_x_40) ;  /* 0xfffffffc00583947 */ /* 0x000fea000383ffff */
[----:B------:R-:W-:Y:S05]  /*1400*/  BRA `(.L_x_31) ;  /* 0x00000000002c7947 */ /* 0x000fea0003800000 */
.L_x_32:
[----:B------:R-:W2:Y:S01]  /*1410*/  LDL R5, [R1] ;  /* 0x0000000001057983 */ /* 0x000ea20000100800 */
[----:B------:R-:W0:Y:S01]  /*1420*/  S2UR UR6, SR_CgaCtaId ;  /* 0x00000000000679c3 */ /* 0x000e220000008800 */
[----:B------:R-:W-:Y:S02]  /*1430*/  UMOV UR5, 0x400 ;  /* 0x0000040000057882 */ /* 0x000fe40000000000 */
[----:B0-----:R-:W-:-:S06]  /*1440*/  ULEA UR5, UR6, UR5, 0x18 ;  /* 0x0000000506057291 */ /* 0x001fcc000f8ec0ff */
[----:B------:R-:W-:-:S06]  /*1450*/  LEA R4, R8, UR5, 0x2 ;  /* 0x0000000508047c11 */ /* 0x000fcc000f8e10ff */
[----:B------:R-:W2:Y:S02]  /*1460*/  LDS R4, [R4] ;  /* 0x0000000004047984 */ /* 0x000ea40000000800 */
[----:B--2---:R-:W-:-:S13]  /*1470*/  ISETP.NE.AND P3, PT, R5, R4, PT ;  /* 0x000000040500720c */ /* 0x004fda0003f65270 */
[----:B------:R-:W-:Y:S05]  /*1480*/  @!P3 BRA `(.L_x_31) ;  /* 0x00000000000cb947 */ /* 0x000fea0003800000 */
[----:B------:R-:W2:Y:S02]  /*1490*/  LDL R5, [R3+-0x4] ;  /* 0xfffffc0003057983 */ /* 0x000ea40000100800 */
[----:B--2---:R-:W-:-:S13]  /*14a0*/  ISETP.GT.AND P3, PT, R5, R4, PT ;  /* 0x000000040500720c */ /* 0x004fda0003f64270 */
[----:B------:R2:W-:Y:S02]  /*14b0*/  @!P3 STL [R1], R4 ;  /* 0x000000040100b387 */ /* 0x0005e40000100800 */
.L_x_31:
[----:B------:R-:W-:Y:S05]  /*14c0*/  BSYNC.RECONVERGENT B0 ;  /* 0x0000000000007941 */ /* 0x000fea0003800200 */
.L_x_30:
[----:B------:R-:W-:Y:S05]  /*14d0*/  WARPSYNC.ALL ;  /* 0x0000000000007948 */ /* 0x000fea0003800000 */
[----:B------:R-:W-:Y:S06]  /*14e0*/  BAR.SYNC.DEFER_BLOCKING 0x0 ;  /* 0x0000000000007b1d */ /* 0x000fec0000010000 */
[----:B------:R-:W-:Y:S04]  /*14f0*/  BSSY.RECONVERGENT B0, `(.L_x_41) ;  /* 0x000005b000007945 */ /* 0x000fe80003800200 */
[----:B------:R-:W-:Y:S05]  /*1500*/  @!P0 BRA `(.L_x_42) ;  /* 0x0000000400648947 */ /* 0x000fea0003800000 */
[----:B------:R-:W-:Y:S01]  /*1510*/  ISETP.GE.U32.AND P0, PT, R26, 0xf, PT ;  /* 0x0000000f1a00780c */ /* 0x000fe20003f06070 */
[----:B------:R-:W-:-:S12]  /*1520*/  IMAD.MOV.U32 R12, RZ, RZ, RZ ;  /* 0x000000ffff0c7224 */ /* 0x000fd800078e00ff */
[----:B------:R-:W-:Y:S05]  /*1530*/  @!P0 BRA `(.L_x_43) ;  /* 0x0000000000808947 */ /* 0x000fea0003800000 */
[----:B------:R-:W3:Y:S01]  /*1540*/  S2UR UR6, SR_CgaCtaId ;  /* 0x00000000000679c3 */ /* 0x000ee20000008800 */
[----:B------:R-:W-:Y:S01]  /*1550*/  HFMA2 R29, -RZ, RZ, 0, 0 ;  /* 0x00000000ff1d7431 */ /* 0x000fe200000001ff */
[----:B------:R-:W-:Y:S01]  /*1560*/  UMOV UR5, 0x400 ;  /* 0x0000040000057882 */ /* 0x000fe20000000000 */
[----:B------:R-:W4:Y:S02]  /*1570*/  LDCU UR7, c[0x0][0x394] ;  /* 0x00007280ff0777ac */ /* 0x000f240008000800 */
[----:B---34-:R-:W-:-:S12]  /*1580*/  ULEA UR5, UR6, UR5, 0x18 ;  /* 0x0000000506057291 */ /* 0x018fd8000f8ec0ff */
.L_x_44:
[----:B0-----:R-:W-:-:S05]  /*1590*/  IMAD R16, R29, 0x4, R1 ;  /* 0x000000041d107824 */ /* 0x001fca00078e0201 */
[----:B012---:R-:W2:Y:S01]  /*15a0*/  LDL.128 R4, [R16] ;  /* 0x0000000010047983 */ /* 0x007ea20000100c00 */
[----:B------:R-:W-:-:S03]  /*15b0*/  IMAD R28, R2, UR7, R29 ;  /* 0x00000007021c7c24 */ /* 0x000fc6000f8e021d */
[----:B------:R-:W3:Y:S02]  /*15c0*/  LDL.128 R8, [R16+0x10] ;  /* 0x0000100010087983 */ /* 0x000ee40000100c00 */
[----:B------:R-:W-:Y:S02]  /*15d0*/  LEA R28, R28, UR5, 0x2 ;  /* 0x000000051c1c7c11 */ /* 0x000fe4000f8e10ff */
[----:B------:R-:W4:Y:S04]  /*15e0*/  LDL.128 R12, [R16+0x20] ;  /* 0x00002000100c7983 */ /* 0x000f280000100c00 */
[----:B------:R-:W5:Y:S01]  /*15f0*/  LDL.128 R16, [R16+0x30] ;  /* 0x0000300010107983 */ /* 0x000f620000100c00 */
[----:B------:R-:W-:-:S05]  /*1600*/  VIADD R29, R29, 0x10 ;  /* 0x000000101d1d7836 */ /* 0x000fca0000000000 */
[----:B------:R-:W-:Y:S01]  /*1610*/  ISETP.NE.AND P0, PT, R29, R22, PT ;  /* 0x000000161d00720c */ /* 0x000fe20003f05270 */
        /* <DEDUP_REMOVED lines=17> */
[----:B0-----:R-:W-:-:S07]  /*1730*/  IMAD.MOV.U32 R12, RZ, RZ, R22 ;  /* 0x000000ffff0c7224 */ /* 0x001fce00078e0016 */
.L_x_43:
[----:B------:R-:W-:-:S13]  /*1740*/  ISETP.NE.AND P0, PT, R24, RZ, PT ;  /* 0x000000ff1800720c */ /* 0x000fda0003f05270 */
[----:B------:R-:W-:Y:S05]  /*1750*/  @!P0 BRA `(.L_x_42) ;  /* 0x0000000000d08947 */ /* 0x000fea0003800000 */
[----:B------:R-:W-:Y:S01]  /*1760*/  ISETP.NE.AND P0, PT, R23, RZ, PT ;  /* 0x000000ff1700720c */ /* 0x000fe20003f05270 */
[----:B------:R-:W-:-:S12]  /*1770*/  @!P1 BRA `(.L_x_45) ;  /* 0x0000000000489947 */ /* 0x000fd80003800000 */
[----:B------:R-:W-:Y:S01]  /*1780*/  IMAD R13, R12, 0x4, R1 ;  /* 0x000000040c0d7824 */ /* 0x000fe200078e0201 */
[----:B------:R-:W3:Y:S01]  /*1790*/  S2UR UR6, SR_CgaCtaId ;  /* 0x00000000000679c3 */ /* 0x000ee20000008800 */
[----:B------:R-:W4:Y:S03]  /*17a0*/  LDCU UR7, c[0x0][0x394] ;  /* 0x00007280ff0777ac */ /* 0x000f260008000800 */
[----:B012---:R-:W2:Y:S04]  /*17b0*/  LDL.128 R4, [R13] ;  /* 0x000000000d047983 */ /* 0x007ea80000100c00 */
[----:B------:R-:W5:Y:S01]  /*17c0*/  LDL.128 R8, [R13+0x10] ;  /* 0x000010000d087983 */ /* 0x000f620000100c00 */
[----:B------:R-:W-:Y:S01]  /*17d0*/  UMOV UR5, 0x400 ;  /* 0x0000040000057882 */ /* 0x000fe20000000000 */
[----:B----4-:R-:W-:Y:S01]  /*17e0*/  IMAD R14, R2, UR7, R12 ;  /* 0x00000007020e7c24 */ /* 0x010fe2000f8e020c */
[----:B------:R-:W-:Y:S01]  /*17f0*/  IADD3 R12, PT, PT, R12, 0x8, RZ ;  /* 0x000000080c0c7810 */ /* 0x000fe20007ffe0ff */
[----:B---3--:R-:W-:-:S06]  /*1800*/  ULEA UR5, UR6, UR5, 0x18 ;  /* 0x0000000506057291 */ /* 0x008fcc000f8ec0ff */
[----:B------:R-:W-:-:S05]  /*1810*/  LEA R14, R14, UR5, 0x2 ;  /* 0x000000050e0e7c11 */ /* 0x000fca000f8e10ff */
[----:B--2---:R3:W-:Y:S04]  /*1820*/  STS [R14], R4 ;  /* 0x000000040e007388 */ /* 0x0047e80000000800 */
[----:B------:R3:W-:Y:S04]  /*1830*/  STS [R14+0x4], R5 ;  /* 0x000004050e007388 */ /* 0x0007e80000000800 */
[----:B------:R3:W-:Y:S04]  /*1840*/  STS [R14+0x8], R6 ;  /* 0x000008060e007388 */ /* 0x0007e80000000800 */
[----:B------:R3:W-:Y:S04]  /*1850*/  STS [R14+0xc], R7 ;  /* 0x00000c070e007388 */ /* 0x0007e80000000800 */
[----:B-----5:R3:W-:Y:S04]  /*1860*/  STS [R14+0x10], R8 ;  /* 0x000010080e007388 */ /* 0x0207e80000000800 */
[----:B------:R3:W-:Y:S04]  /*1870*/  STS [R14+0x14], R9 ;  /* 0x000014090e007388 */ /* 0x0007e80000000800 */
[----:B------:R3:W-:Y:S04]  /*1880*/  STS [R14+0x18], R10 ;  /* 0x0000180a0e007388 */ /* 0x0007e80000000800 */
[----:B------:R3:W-:Y:S02]  /*1890*/  STS [R14+0x1c], R11 ;  /* 0x00001c0b0e007388 */ /* 0x0007e40000000800 */
.L_x_45:
[----:B------:R-:W-:Y:S05]  /*18a0*/  @!P0 BRA `(.L_x_42) ;  /* 0x00000000007c8947 */ /* 0x000fea0003800000 */
[----:B------:R-:W-:Y:S01]  /*18b0*/  ISETP.NE.AND P0, PT, R20, RZ, PT ;  /* 0x000000ff1400720c */ /* 0x000fe20003f05270 */
[----:B------:R-:W-:-:S12]  /*18c0*/  @!P2 BRA `(.L_x_46) ;  /* 0x000000000034a947 */ /* 0x000fd80003800000 */
[----:B--23--:R-:W-:Y:S01]  /*18d0*/  IMAD R4, R12, 0x4, R1 ;  /* 0x000000040c047824 */ /* 0x00cfe200078e0201 */
[----:B------:R-:W2:Y:S01]  /*18e0*/  S2UR UR6, SR_CgaCtaId ;  /* 0x00000000000679c3 */ /* 0x000ea20000008800 */
[----:B------:R-:W3:Y:S04]  /*18f0*/  LDCU UR7, c[0x0][0x394] ;  /* 0x00007280ff0777ac */ /* 0x000ee80008000800 */
[----:B01----:R-:W4:Y:S01]  /*1900*/  LDL.128 R4, [R4] ;  /* 0x0000000004047983 */ /* 0x003f220000100c00 */
[----:B------:R-:W-:Y:S01]  /*1910*/  UMOV UR5, 0x400 ;  /* 0x0000040000057882 */ /* 0x000fe20000000000 */
[----:B---3--:R-:W-:Y:S02]  /*1920*/  IMAD R8, R2, UR7, R12 ;  /* 0x0000000702087c24 */ /* 0x008fe4000f8e020c */
[----:B------:R-:W-:Y:S01]  /*1930*/  VIADD R12, R12, 0x4 ;  /* 0x000000040c0c7836 */ /* 0x000fe20000000000 */
[----:B--2---:R-:W-:-:S06]  /*1940*/  ULEA UR5, UR6, UR5, 0x18 ;  /* 0x0000000506057291 */ /* 0x004fcc000f8ec0ff */
[----:B------:R-:W-:-:S05]  /*1950*/  LEA R8, R8, UR5, 0x2 ;  /* 0x0000000508087c11 */ /* 0x000fca000f8e10ff */
[----:B----4-:R4:W-:Y:S04]  /*1960*/  STS [R8], R4 ;  /* 0x0000000408007388 */ /* 0x0109e80000000800 */
[----:B------:R4:W-:Y:S04]  /*1970*/  STS [R8+0x4], R5 ;  /* 0x0000040508007388 */ /* 0x0009e80000000800 */
[----:B------:R4:W-:Y:S04]  /*1980*/  STS [R8+0x8], R6 ;  /* 0x0000080608007388 */ /* 0x0009e80000000800 */
[----:B------:R4:W-:Y:S02]  /*1990*/  STS [R8+0xc], R7 ;  /* 0x00000c0708007388 */ /* 0x0009e40000000800 */
.L_x_46:
[----:B------:R-:W-:Y:S05]  /*19a0*/  @!P0 BRA `(.L_x_42) ;  /* 0x00000000003c8947 */ /* 0x000fea0003800000 */
[----:B01-34-:R-:W-:Y:S01]  /*19b0*/  IMAD R6, R12, 0x4, R1 ;  /* 0x000000040c067824 */ /* 0x01bfe200078e0201 */
[----:B------:R-:W0:Y:S01]  /*19c0*/  S2UR UR6, SR_CgaCtaId ;  /* 0x00000000000679c3 */ /* 0x000e220000008800 */
[----:B------:R-:W1:Y:S03]  /*19d0*/  LDCU UR7, c[0x0][0x394] ;  /* 0x00007280ff0777ac */ /* 0x000e660008000800 */
[----:B--2---:R-:W2:Y:S01]  /*19e0*/  LDL.64 R4, [R6] ;  /* 0x0000000006047983 */ /* 0x004ea20000100a00 */
[----:B------:R-:W-:Y:S01]  /*19f0*/  UMOV UR5, 0x400 ;  /* 0x0000040000057882 */ /* 0x000fe20000000000 */
[----:B------:R-:W-:Y:S01]  /*1a00*/  ISETP.NE.AND P0, PT, R20, 0x1, PT ;  /* 0x000000011400780c */ /* 0x000fe20003f05270 */
[----:B-1----:R-:W-:Y:S01]  /*1a10*/  IMAD R7, R2, UR7, R12 ;  /* 0x0000000702077c24 */ /* 0x002fe2000f8e020c */
[----:B0-----:R-:W-:-:S06]  /*1a20*/  ULEA UR5, UR6, UR5, 0x18 ;  /* 0x0000000506057291 */ /* 0x001fcc000f8ec0ff */
[----:B------:R-:W-:-:S05]  /*1a30*/  LEA R7, R7, UR5, 0x2 ;  /* 0x0000000507077c11 */ /* 0x000fca000f8e10ff */
[----:B--2---:R0:W-:Y:S01]  /*1a40*/  STS [R7], R4 ;  /* 0x0000000407007388 */ /* 0x0041e20000000800 */
[----:B------:R-:W-:Y:S05]  /*1a50*/  @!P0 BRA `(.L_x_42) ;  /* 0x0000000000108947 */ /* 0x000fea0003800000 */
[----:B------:R-:W2:Y:S01]  /*1a60*/  LDL R6, [R6+0x8] ;  /* 0x0000080006067983 */ /* 0x000ea20000100800 */
[----:B------:R-:W-:-:S03]  /*1a70*/  ISETP.NE.AND P0, PT, R20, 0x2, PT ;  /* 0x000000021400780c */ /* 0x000fc60003f05270 */
[----:B------:R1:W-:Y:S10]  /*1a80*/  STS [R7+0x4], R5 ;  /* 0x0000040507007388 */ /* 0x0003f40000000800 */
[----:B--2---:R1:W-:Y:S02]  /*1a90*/  @P0 STS [R7+0x8], R6 ;  /* 0x0000080607000388 */ /* 0x0043e40000000800 */
.L_x_42:
[----:B------:R-:W-:Y:S05]  /*1aa0*/  BSYNC.RECONVERGENT B0 ;  /* 0x0000000000007941 */ /* 0x000fea0003800200 */
.L_x_41:
[----:B------:R-:W-:Y:S01]  /*1ab0*/  BAR.SYNC.DEFER_BLOCKING 0x0 ;  /* 0x0000000000007b1d */ /* 0x000fe20000010000 */
[----:B------:R-:W-:Y:S02]  /*1ac0*/  UISETP.GT.U32.AND UP0, UPT, UR4, 0x1, UPT ;  /* 0x000000010400788c */ /* 0x000fe4000bf04070 */
[----:B------:R-:W-:-:S07]  /*1ad0*/  USHF.R.U32.HI UR5, URZ, 0x1, UR4 ;  /* 0x00000001ff057899 */ /* 0x000fce0008011604 */
[----:B------:R-:W-:Y:S01]  /*1ae0*/  UMOV UR4, UR5 ;  /* 0x0000000500047c82 */ /* 0x000fe20008000000 */
[----:B------:R-:W-:Y:S05]  /*1af0*/  BRA.U UP0, `(.L_x_47) ;  /* 0xfffffff500707547 */ /* 0x000fea000b83ffff */
[----:B------:R-:W5:Y:S02]  /*1b00*/  LDC.64 R12, c[0x0][0x390] ;  /* 0x0000e400ff0c7b82 */ /* 0x000f640000000a00 */
[----:B-----5:R-:W-:-:S04]  /*1b10*/  ISETP.GE.U32.AND P0, PT, R21, R12, PT ;  /* 0x0000000c1500720c */ /* 0x020fc80003f06070 */
[----:B------:R-:W-:-:S04]  /*1b20*/  ISETP.NE.OR P0, PT, R2, RZ, P0 ;  /* 0x000000ff0200720c */ /* 0x000fc80000705670 */
[----:B------:R-:W-:-:S13]  /*1b30*/  ISETP.LT.OR P0, PT, R13, 0x1, P0 ;  /* 0x000000010d00780c */ /* 0x000fda0000701670 */
[----:B------:R-:W-:Y:S05]  /*1b40*/  @P0 EXIT ;  /* 0x000000000000094d */ /* 0x000fea0003800000 */
[----:B------:R-:W-:Y:S01]  /*1b50*/  ISETP.GE.U32.AND P0, PT, R26, 0x7, PT ;  /* 0x000000071a00780c */ /* 0x000fe20003f06070 */
[----:B------:R-:W-:Y:S01]  /*1b60*/  IMAD.MOV.U32 R21, RZ, RZ, RZ ;  /* 0x000000ffff157224 */ /* 0x000fe200078e00ff */
[----:B------:R-:W-:-:S11]  /*1b70*/  ISETP.NE.AND P1, PT, R23, RZ, PT ;  /* 0x000000ff1700720c */ /* 0x000fd60003f25270 */
[----:B------:R-:W-:Y:S05]  /*1b80*/  @!P0 BRA `(.L_x_48) ;  /* 0x0000000000908947 */ /* 0x000fea0003800000 */
[----:B------:R-:W5:Y:S01]  /*1b90*/  S2R R3, SR_CgaCtaId ;  /* 0x0000000000037919 */ /* 0x000f620000008800 */
[----:B---3--:R-:W3:Y:S01]  /*1ba0*/  LDC.64 R14, c[0x0][0x388] ;  /* 0x0000e200ff0e7b82 */ /* 0x008ee20000000a00 */
[----:B------:R-:W-:Y:S01]  /*1bb0*/  MOV R12, 0x400 ;  /* 0x00000400000c7802 */ /* 0x000fe20000000f00 */
[----:B------:R-:W-:Y:S01]  /*1bc0*/  HFMA2 R29, -RZ, RZ, 0, 0 ;  /* 0x00000000ff1d7431 */ /* 0x000fe200000001ff */
[----:B------:R-:W-:Y:S02]  /*1bd0*/  LOP3.LUT R21, R13, 0x7ffffff8, RZ, 0xc0, !PT ;  /* 0x7ffffff80d157812 */ /* 0x000fe400078ec0ff */
[----:B-----5:R-:W-:-:S07]  /*1be0*/  LEA R12, R3, R12, 0x18 ;  /* 0x0000000c030c7211 */ /* 0x020fce00078ec0ff */
.L_x_49:
[C---:B0-----:R-:W-:Y:S02]  /*1bf0*/  IMAD R18, R29.reuse, 0x4, R12 ;  /* 0x000000041d127824 */ /* 0x041fe400078e020c */
[----:B------:R-:W-:Y:S02]  /*1c00*/  IMAD R19, R0, 0x28, R29 ;  /* 0x0000002800137824 */ /* 0x000fe400078e021d */
[----:B------:R-:W-:Y:S01]  /*1c10*/  VIADD R29, R29, 0x8 ;  /* 0x000000081d1d7836 */ /* 0x000fe20000000000 */
[----:B012-4-:R-:W0:Y:S01]  /*1c20*/  LDS.128 R4, [R18] ;  /* 0x0000000012047984 */ /* 0x017e220000000c00 */
[C---:B------:R-:W-:Y:S02]  /*1c30*/  VIADD R3, R19.reuse, 0x1 ;  /* 0x0000000113037836 */ /* 0x040fe40000000000 */
[C---:B------:R-:W-:Y:S01]  /*1c40*/  VIADD R17, R19.reuse, 0x2 ;  /* 0x0000000213117836 */ /* 0x040fe20000000000 */
[----:B------:R1:W2:Y:S01]  /*1c50*/  LDS.128 R8, [R18+0x10] ;  /* 0x0000100012087984 */ /* 0x0002a20000000c00 */
[----:B---3--:R-:W-:Y:S01]  /*1c60*/  IMAD.WIDE.U32 R26, R19, 0x4, R14 ;  /* 0x00000004131a7825 */ /* 0x008fe200078e000e */
[----:B------:R-:W-:-:S03]  /*1c70*/  ISETP.NE.AND P0, PT, R29, R21, PT ;  /* 0x000000151d00720c */ /* 0x000fc60003f05270 */
[----:B------:R-:W-:Y:S01]  /*1c80*/  IMAD.WIDE.U32 R2, R3, 0x4, R14 ;  /* 0x0000000403027825 */ /* 0x000fe200078e000e */
[----:B-1----:R-:W-:-:S03]  /*1c90*/  IADD3 R18, PT, PT, R19, 0x4, RZ ;  /* 0x0000000413127810 */ /* 0x002fc60007ffe0ff */
[----:B------:R-:W-:-:S04]  /*1ca0*/  IMAD.WIDE.U32 R16, R17, 0x4, R14 ;  /* 0x0000000411107825 */ /* 0x000fc800078e000e */
[C---:B------:R-:W-:Y:S02]  /*1cb0*/  VIADD R25, R19.reuse, 0x3 ;  /* 0x0000000313197836 */ /* 0x040fe40000000000 */
[C---:B------:R-:W-:Y:S02]  /*1cc0*/  VIADD R24, R19.reuse, 0x5 ;  /* 0x0000000513187836 */ /* 0x040fe40000000000 */
[C---:B------:R-:W-:Y:S02]  /*1cd0*/  VIADD R22, R19.reuse, 0x6 ;  /* 0x0000000613167836 */ /* 0x040fe40000000000 */
[----:B------:R-:W-:Y:S02]  /*1ce0*/  VIADD R28, R19, 0x7 ;  /* 0x00000007131c7836 */ /* 0x000fe40000000000 */
[--C-:B------:R-:W-:Y:S01]  /*1cf0*/  IMAD.WIDE.U32 R18, R18, 0x4, R14.reuse ;  /* 0x0000000412127825 */ /* 0x100fe200078e000e */
[----:B0-----:R0:W-:Y:S04]  /*1d00*/  STG.E desc[UR8][R26.64], R4 ;  /* 0x000000041a007986 */ /* 0x0011e8000c101908 */
[----:B------:R1:W-:Y:S04]  /*1d10*/  STG.E desc[UR8][R2.64], R5 ;  /* 0x0000000502007986 */ /* 0x0003e8000c101908 */
[----:B------:R3:W-:Y:S01]  /*1d20*/  STG.E desc[UR8][R16.64], R6 ;  /* 0x0000000610007986 */ /* 0x0007e2000c101908 */
[----:B0-----:R-:W-:-:S04]  /*1d30*/  IMAD.WIDE.U32 R26, R22, 0x4, R14 ;  /* 0x00000004161a7825 */ /* 0x001fc800078e000e */
[----:B-1----:R-:W-:-:S04]  /*1d40*/  IMAD.WIDE.U32 R2, R28, 0x4, R14 ;  /* 0x000000041c027825 */ /* 0x002fc800078e000e */
[----:B---3--:R-:W-:-:S04]  /*1d50*/  IMAD.WIDE.U32 R16, R25, 0x4, R14 ;  /* 0x0000000419107825 */ /* 0x008fc800078e000e */
[----:B------:R-:W-:Y:S01]  /*1d60*/  IMAD.WIDE.U32 R24, R24, 0x4, R14 ;  /* 0x0000000418187825 */ /* 0x000fe200078e000e */
[----:B------:R0:W-:Y:S04]  /*1d70*/  STG.E desc[UR8][R16.64], R7 ;  /* 0x0000000710007986 */ /* 0x0001e8000c101908 */
[----:B--2---:R0:W-:Y:S04]  /*1d80*/  STG.E desc[UR8][R18.64], R8 ;  /* 0x0000000812007986 */ /* 0x0041e8000c101908 */
[----:B------:R0:W-:Y:S04]  /*1d90*/  STG.E desc[UR8][R24.64], R9 ;  /* 0x0000000918007986 */ /* 0x0001e8000c101908 */
[----:B------:R0:W-:Y:S04]  /*1da0*/  STG.E desc[UR8][R26.64], R10 ;  /* 0x0000000a1a007986 */ /* 0x0001e8000c101908 */
[----:B------:R0:W-:Y:S01]  /*1db0*/  STG.E desc[UR8][R2.64], R11 ;  /* 0x0000000b02007986 */ /* 0x0001e2000c101908 */
[----:B------:R-:W-:Y:S05]  /*1dc0*/  @P0 BRA `(.L_x_49) ;  /* 0xfffffffc00880947 */ /* 0x000fea000383ffff */
.L_x_48:
[----:B------:R-:W-:Y:S05]  /*1dd0*/  @!P1 EXIT ;  /* 0x000000000000994d */ /* 0x000fea0003800000 */
[----:B------:R-:W-:Y:S02]  /*1de0*/  ISETP.GE.U32.AND P0, PT, R23, 0x4, PT ;  /* 0x000000041700780c */ /* 0x000fe40003f06070 */
[----:B------:R-:W-:-:S11]  /*1df0*/  ISETP.NE.AND P1, PT, R20, RZ, PT ;  /* 0x000000ff1400720c */ /* 0x000fd60003f25270 */
[----:B------:R-:W-:Y:S05]  /*1e00*/  @!P0 BRA `(.L_x_50) ;  /* 0x0000000000508947 */ /* 0x000fea0003800000 */
[----:B0-----:R-:W0:Y:S01]  /*1e10*/  S2R R3, SR_CgaCtaId ;  /* 0x0000000000037919 */ /* 0x001e220000008800 */
[----:B------:R-:W-:Y:S01]  /*1e20*/  MOV R2, 0x400 ;  /* 0x0000040000027802 */ /* 0x000fe20000000f00 */
[----:B---3--:R-:W3:Y:S01]  /*1e30*/  LDC.64 R14, c[0x0][0x388] ;  /* 0x0000e200ff0e7b82 */ /* 0x008ee20000000a00 */
[----:B-1--4-:R-:W-:-:S04]  /*1e40*/  IMAD R7, R0, 0x28, R21 ;  /* 0x0000002800077824 */ /* 0x012fc800078e0215 */
[C---:B------:R-:W-:Y:S02]  /*1e50*/  VIADD R9, R7.reuse, 0x1 ;  /* 0x0000000107097836 */ /* 0x040fe40000000000 */
[C---:B------:R-:W-:Y:S02]  /*1e60*/  VIADD R11, R7.reuse, 0x2 ;  /* 0x00000002070b7836 */ /* 0x040fe40000000000 */
[C---:B------:R-:W-:Y:S02]  /*1e70*/  VIADD R17, R7.reuse, 0x3 ;  /* 0x0000000307117836 */ /* 0x040fe40000000000 */
[----:B---3--:R-:W-:-:S04]  /*1e80*/  IMAD.WIDE.U32 R6, R7, 0x4, R14 ;  /* 0x0000000407067825 */ /* 0x008fc800078e000e */
[----:B------:R-:W-:Y:S01]  /*1e90*/  IMAD.WIDE.U32 R8, R9, 0x4, R14 ;  /* 0x0000000409087825 */ /* 0x000fe200078e000e */
[----:B0-----:R-:W-:-:S03]  /*1ea0*/  LEA R2, R3, R2, 0x18 ;  /* 0x0000000203027211 */ /* 0x001fc600078ec0ff */
[----:B------:R-:W-:Y:S01]  /*1eb0*/  IMAD.WIDE.U32 R10, R11, 0x4, R14 ;  /* 0x000000040b0a7825 */ /* 0x000fe200078e000e */
[----:B------:R-:W-:-:S03]  /*1ec0*/  LEA R12, R21, R2, 0x2 ;  /* 0x00000002150c7211 */ /* 0x000fc600078e10ff */
[----:B------:R-:W-:Y:S02]  /*1ed0*/  IMAD.WIDE.U32 R14, R17, 0x4, R14 ;  /* 0x00000004110e7825 */ /* 0x000fe400078e000e */
[----:B------:R-:W0:Y:S02]  /*1ee0*/  LDS.64 R2, [R12] ;  /* 0x000000000c027984 */ /* 0x000e240000000a00 */
[----:B------:R-:W-:Y:S02]  /*1ef0*/  VIADD R21, R21, 0x4 ;  /* 0x0000000415157836 */ /* 0x000fe40000000000 */
[----:B--2---:R-:W1:Y:S04]  /*1f00*/  LDS.64 R4, [R12+0x8] ;  /* 0x000008000c047984 */ /* 0x004e680000000a00 */
[----:B0-----:R0:W-:Y:S04]  /*1f10*/  STG.E desc[UR8][R6.64], R2 ;  /* 0x0000000206007986 */ /* 0x0011e8000c101908 */
[----:B------:R0:W-:Y:S04]  /*1f20*/  STG.E desc[UR8][R8.64], R3 ;  /* 0x0000000308007986 */ /* 0x0001e8000c101908 */
[----:B-1----:R0:W-:Y:S04]  /*1f30*/  STG.E desc[UR8][R10.64], R4 ;  /* 0x000000040a007986 */ /* 0x0021e8000c101908 */
[----:B------:R0:W-:Y:S02]  /*1f40*/  STG.E desc[UR8][R14.64], R5 ;  /* 0x000000050e007986 */ /* 0x0001e4000c101908 */
.L_x_50:
[----:B------:R-:W-:Y:S05]  /*1f50*/  @!P1 EXIT ;  /* 0x000000000000994d */ /* 0x000fea0003800000 */
[----:B------:R-:W-:Y:S02]  /*1f60*/  ISETP.NE.AND P1, PT, R20, 0x1, PT ;  /* 0x000000011400780c */ /* 0x000fe40003f25270 */
[----:B------:R-:W-:-:S04]  /*1f70*/  LOP3.LUT R13, R13, 0x1, RZ, 0xc0, !PT ;  /* 0x000000010d0d7812 */ /* 0x000fc800078ec0ff */
[----:B------:R-:W-:-:S07]  /*1f80*/  ISETP.NE.U32.AND P0, PT, R13, 0x1, PT ;  /* 0x000000010d00780c */ /* 0x000fce0003f05070 */
[----:B------:R-:W-:Y:S06]  /*1f90*/  @!P1 BRA `(.L_x_51) ;  /* 0x0000000000349947 */ /* 0x000fec0003800000 */
[----:B0-----:R-:W0:Y:S01]  /*1fa0*/  S2R R3, SR_CgaCtaId ;  /* 0x0000000000037919 */ /* 0x001e220000008800 */
[----:B------:R-:W-:Y:S01]  /*1fb0*/  MOV R2, 0x400 ;  /* 0x0000040000027802 */ /* 0x000fe20000000f00 */
[----:B-1-34-:R-:W-:-:S04]  /*1fc0*/  IMAD R5, R0, 0x28, R21 ;  /* 0x0000002800057824 */ /* 0x01afc800078e0215 */
[----:B------:R-:W-:Y:S01]  /*1fd0*/  VIADD R9, R5, 0x1 ;  /* 0x0000000105097836 */ /* 0x000fe20000000000 */
[----:B0-----:R-:W-:-:S04]  /*1fe0*/  LEA R2, R3, R2, 0x18 ;  /* 0x0000000203027211 */ /* 0x001fc800078ec0ff */
[C---:B------:R-:W-:Y:S01]  /*1ff0*/  LEA R6, R21.reuse, R2, 0x2 ;  /* 0x0000000215067211 */ /* 0x040fe200078e10ff */
[----:B------:R-:W-:Y:S01]  /*2000*/  VIADD R21, R21, 0x2 ;  /* 0x0000000215157836 */ /* 0x000fe20000000000 */
[----:B------:R-:W2:Y:S04]  /*2010*/  LDC.64 R2, c[0x0][0x388] ;  /* 0x0000e200ff027b82 */ /* 0x000ea80000000a00 */
[----:B------:R-:W0:Y:S01]  /*2020*/  LDS.64 R6, [R6] ;  /* 0x0000000006067984 */ /* 0x000e220000000a00 */
[----:B--2---:R-:W-:-:S04]  /*2030*/  IMAD.WIDE.U32 R4, R5, 0x4, R2 ;  /* 0x0000000405047825 */ /* 0x004fc800078e0002 */
[----:B------:R-:W-:Y:S01]  /*2040*/  IMAD.WIDE.U32 R2, R9, 0x4, R2 ;  /* 0x0000000409027825 */ /* 0x000fe200078e0002 */
[----:B0-----:R0:W-:Y:S04]  /*2050*/  STG.E desc[UR8][R4.64], R6 ;  /* 0x0000000604007986 */ /* 0x0011e8000c101908 */
[----:B------:R0:W-:Y:S02]  /*2060*/  STG.E desc[UR8][R2.64], R7 ;  /* 0x0000000702007986 */ /* 0x0001e4000c101908 */
.L_x_51:
[----:B------:R-:W-:Y:S05]  /*2070*/  @P0 EXIT ;  /* 0x000000000000094d */ /* 0x000fea0003800000 */
[----:B0-----:R-:W0:Y:S01]  /*2080*/  S2R R3, SR_CgaCtaId ;  /* 0x0000000000037919 */ /* 0x001e220000008800 */
[----:B------:R-:W-:-:S04]  /*2090*/  MOV R2, 0x400 ;  /* 0x0000040000027802 */ /* 0x000fc80000000f00 */
[----:B0-----:R-:W-:-:S05]  /*20a0*/  LEA R2, R3, R2, 0x18 ;  /* 0x0000000203027211 */ /* 0x001fca00078ec0ff */
[----:B--234-:R-:W-:Y:S02]  /*20b0*/  IMAD R4, R21, 0x4, R2 ;  /* 0x0000000415047824 */ /* 0x01cfe400078e0202 */
[----:B------:R-:W0:Y:S01]  /*20c0*/  LDC.64 R2, c[0x0][0x388] ;  /* 0x0000e200ff027b82 */ /* 0x000e220000000a00 */
[----:B------:R-:W-:Y:S02]  /*20d0*/  IMAD R21, R0, 0x28, R21 ;  /* 0x0000002800157824 */ /* 0x000fe400078e0215 */
[----:B-1----:R-:W1:Y:S02]  /*20e0*/  LDS R5, [R4] ;  /* 0x0000000004057984 */ /* 0x002e640000000800 */
[----:B0-----:R-:W-:-:S05]  /*20f0*/  IMAD.WIDE.U32 R2, R21, 0x4, R2 ;  /* 0x0000000415027825 */ /* 0x001fca00078e0002 */
[----:B-1----:R-:W-:Y:S01]  /*2100*/  STG.E desc[UR8][R2.64], R5 ;  /* 0x0000000502007986 */ /* 0x002fe2000c101908 */
[----:B------:R-:W-:Y:S05]  /*2110*/  EXIT ;  /* 0x000000000000794d */ /* 0x000fea0003800000 */
.L_x_52:
[----:B------:R-:W-:-:S00]  /*2120*/  BRA `(.L_x_52) ;  /* 0xfffffffc00fc7947 */ /* 0x000fc0000383ffff */
[----:B------:R-:W-:-:S00]  /*2130*/  NOP ;  /* 0x0000000000007918 */ /* 0x000fc00000000000 */
        /* <DEDUP_REMOVED lines=12> */
.L_x_53:


//--------------------- .nv.shared._Z7sum_gpuPiS_ii --------------------------
	.section	.nv.shared._Z7sum_gpuPiS_ii,"aw",@nobits
	.sectionflags	@""
	.align	4
.nv.shared._Z7sum_gpuPiS_ii:
	.zero		41984


//--------------------- .nv.shared.reserved.0     --------------------------
	.section	.nv.shared.reserved.0,"aw",@nobits
	.weak		__nv_reservedSMEM_offset_0_alias
	.size		__nv_reservedSMEM_offset_0_alias, 0, 64
	.other		__nv_reservedSMEM_offset_0_alias,@"STO_CUDA_RESERVED_SHARED STV_DEFAULT"
__nv_reservedSMEM_offset_0_alias:
	.zero		0
	.zero		64


//--------------------- .nv.global                --------------------------
	.section	.nv.global,"aw",@nobits
	.align	4
.nv.global:
	.type		result_gpu,@object
	.size		result_gpu,(result_block - result_gpu)
	.other		result_gpu,@"STV_DEFAULT STO_CUDA_MANAGED"
result_gpu:
	.zero		160
	.type		result_block,@object
	.size		result_block,(source - result_block)
	.other		result_block,@"STV_DEFAULT STO_CUDA_MANAGED"
result_block:
	.zero		5120
	.type		source,@object
	.size		source,(.L_0 - source)
	.other		source,@"STV_DEFAULT STO_CUDA_MANAGED"
source:
	.zero		4000000
.L_0:


//--------------------- .nv.constant0._Z7sum_gpuPiS_ii --------------------------
	.section	.nv.constant0._Z7sum_gpuPiS_ii,"a",@progbits
	.sectionflags	@""
	.align	4
.nv.constant0._Z7sum_gpuPiS_ii:
	.zero		920


//--------------------- SYMBOLS --------------------------

	.type		.nv.reservedSmem.offset0,@object
	.size		.nv.reservedSmem.offset0,0x4
	.type		.nv.reservedSmem.cap,@object
	.size		.nv.reservedSmem.cap,0x4
